// auto-generated by cutlass_sweep.gemm — config: {"arch": "sm_90", "cluster_m": 1, "cluster_n": 1, "dtype": "fp32", "dtype_b": "fp32", "layout": "tt", "stages": 0, "tile_k": 64, "tile_m": 64, "tile_n": 256}
#include "cutlass/cutlass.h"
#include "cutlass/gemm/collective/collective_builder.hpp"
#include "cutlass/gemm/device/gemm_universal_adapter.h"
#include "cutlass/gemm/kernel/gemm_universal.hpp"
#include "cutlass/epilogue/collective/collective_builder.hpp"

using ElemA = float;
using ElemB = float;
using ElemCD = float;
using Acc  = float;
using TileShape    = cute::Shape<cute::_64, cute::_256, cute::_64>;
using ClusterShape = cute::Shape<cute::_1, cute::_1, cute::_1>;

using CollectiveEpilogue = typename cutlass::epilogue::collective::CollectiveBuilder<
    cutlass::arch::Sm90, cutlass::arch::OpClassTensorOp,
    TileShape, ClusterShape,
    cutlass::epilogue::collective::EpilogueTileAuto,
    Acc, Acc,
    ElemCD, cutlass::layout::RowMajor, 128 / cutlass::sizeof_bits<ElemCD>::value,
    ElemCD, cutlass::layout::RowMajor, 128 / cutlass::sizeof_bits<ElemCD>::value,
    cutlass::epilogue::collective::EpilogueScheduleAuto
  >::CollectiveOp;

using CollectiveMainloop = typename cutlass::gemm::collective::CollectiveBuilder<
    cutlass::arch::Sm90, cutlass::arch::OpClassTensorOp,
    ElemA, cutlass::layout::ColumnMajor, 128 / cutlass::sizeof_bits<ElemA>::value,
    ElemB, cutlass::layout::ColumnMajor, 128 / cutlass::sizeof_bits<ElemB>::value,
    Acc,
    TileShape, ClusterShape,
    cutlass::gemm::collective::StageCountAutoCarveout<static_cast<int>(sizeof(typename CollectiveEpilogue::SharedStorage))>,
    cutlass::gemm::collective::KernelScheduleAuto
  >::CollectiveOp;

using GemmKernel = cutlass::gemm::kernel::GemmUniversal<
    cute::Shape<int,int,int,int>,
    CollectiveMainloop,
    CollectiveEpilogue
>;
using Gemm = cutlass::gemm::device::GemmUniversalAdapter<GemmKernel>;

// Force the device kernel symbol into the cubin without needing a host main.
auto* _anchor = &cutlass::device_kernel<GemmKernel>;


// ===== COMPILED SASS (sm_90a) =====

	.target	sm_90a

	.elftype	@"ET_EXEC"


//--------------------- .note.nv.tkinfo           --------------------------
	.section	.note.nv.tkinfo,"",@"SHT_NOTE"
	.sectionflags	@"SHF_NOTE_NV_TKINFO"
	.tkinfo
        /*0018*/ 	.word	0x00000002
        /*0030*/ 	.string	""
        /*0030*/ 	.string	"ptxas"
        /*0030*/ 	.string	"Cuda compilation tools, release 13.0, V13.0.88"
        /*0030*/ 	.string	"Build cuda_13.0.r13.0/compiler.36424714_0"
        /*0030*/ 	.string	"-arch sm_90a -m 64 "



//--------------------- .note.nv.cuinfo           --------------------------
	.section	.note.nv.cuinfo,"",@"SHT_NOTE"
	.sectionflags	@"SHF_NOTE_NV_CUINFO"
        /*0018*/ 	.short	0x0002
        /*001a*/ 	.short	0x005a
        /*001c*/ 	.short	0x0082
	.zero		2


//--------------------- .nv.info                  --------------------------
	.section	.nv.info,"",@"SHT_CUDA_INFO"
	.align	4


	//----- nvinfo : EIATTR_REGCOUNT
	.align		4
        /*0000*/ 	.byte	0x04, 0x2f
        /*0002*/ 	.short	(.L_16 - .L_15)
	.align		4
.L_15:
        /*0004*/ 	.word	index@(_ZN7cutlass13device_kernelINS_4gemm6kernel13GemmUniversalIN4cute5tupleIJiiiiEEENS1_10collective13CollectiveMmaINS1_39MainloopSm90TmaGmmaRmemAWarpSpecializedILi2ENS5_IJNS4_1CILi1EEESB_SB_EEENS1_32KernelTmaWarpSpecializedPingpongEEENS5_IJNSA_ILi64EEENSA_ILi256EEESF_EEEfNS5_IJSB_llEEEfNS5_IJlSB_lEEENS4_8TiledMMAINS4_8MMA_AtomIJNS4_4SM904GMMA30MMA_64x256x8_F32TF32TF32_RS_TNILNSN_7ScaleInE1ELSP_1EEEEEENS4_6LayoutISC_NS5_IJNSA_ILi0EEEST_ST_EEEEENS5_IJNS4_10UnderscoreESW_SW_EEEEENS4_13SM90_TMA_LOADENS4_14ComposedLayoutINS4_7SwizzleILi1ELi4ELi3EEENS4_18smem_ptr_flag_bitsILi32EEENSS_INS5_IJNSA_ILi8EEES15_EEENS5_IJSB_S15_EEEEEEENS4_9Copy_AtomIJNS4_39AutoVectorizingCopyWithAssumedAlignmentILi128EEEfEEENS4_8identityESZ_NS10_INS11_ILi3ELi4ELi3EEES14_NSS_INS5_IJS15_NSA_ILi32EEEEEENS5_IJS1G_SB_EEEEEEEvS1E_EENS_8epilogue10collective6detail29Sm90TmaWarpSpecializedAdapterINS1N_15DefaultEpilogueIfSJ_SJ_NS1M_6thread17LinearCombinationIfLi1EffLNS1R_9ScaleType4KindE0ELNS_15FloatRoundStyleE2EfEENS1_15EpilogueDefaultEEEEEvvEEEEvNT_6ParamsE)
        /*0008*/ 	.word	0x000000a8


	//----- nvinfo : EIATTR_FRAME_SIZE
	.align		4
.L_16:
        /*000c*/ 	.byte	0x04, 0x11
        /*000e*/ 	.short	(.L_18 - .L_17)
	.align		4
.L_17:
        /*0010*/ 	.word	index@(_ZN7cutlass13device_kernelINS_4gemm6kernel13GemmUniversalIN4cute5tupleIJiiiiEEENS1_10collective13CollectiveMmaINS1_39MainloopSm90TmaGmmaRmemAWarpSpecializedILi2ENS5_IJNS4_1CILi1EEESB_SB_EEENS1_32KernelTmaWarpSpecializedPingpongEEENS5_IJNSA_ILi64EEENSA_ILi256EEESF_EEEfNS5_IJSB_llEEEfNS5_IJlSB_lEEENS4_8TiledMMAINS4_8MMA_AtomIJNS4_4SM904GMMA30MMA_64x256x8_F32TF32TF32_RS_TNILNSN_7ScaleInE1ELSP_1EEEEEENS4_6LayoutISC_NS5_IJNSA_ILi0EEEST_ST_EEEEENS5_IJNS4_10UnderscoreESW_SW_EEEEENS4_13SM90_TMA_LOADENS4_14ComposedLayoutINS4_7SwizzleILi1ELi4ELi3EEENS4_18smem_ptr_flag_bitsILi32EEENSS_INS5_IJNSA_ILi8EEES15_EEENS5_IJSB_S15_EEEEEEENS4_9Copy_AtomIJNS4_39AutoVectorizingCopyWithAssumedAlignmentILi128EEEfEEENS4_8identityESZ_NS10_INS11_ILi3ELi4ELi3EEES14_NSS_INS5_IJS15_NSA_ILi32EEEEEENS5_IJS1G_SB_EEEEEEEvS1E_EENS_8epilogue10collective6detail29Sm90TmaWarpSpecializedAdapterINS1N_15DefaultEpilogueIfSJ_SJ_NS1M_6thread17LinearCombinationIfLi1EffLNS1R_9ScaleType4KindE0ELNS_15FloatRoundStyleE2EfEENS1_15EpilogueDefaultEEEEEvvEEEEvNT_6ParamsE)
        /*0014*/ 	.word	0x00000000


	//----- nvinfo : EIATTR_MIN_STACK_SIZE
	.align		4
.L_18:
        /*0018*/ 	.byte	0x04, 0x12
        /*001a*/ 	.short	(.L_20 - .L_19)
	.align		4
.L_19:
        /*001c*/ 	.word	index@(_ZN7cutlass13device_kernelINS_4gemm6kernel13GemmUniversalIN4cute5tupleIJiiiiEEENS1_10collective13CollectiveMmaINS1_39MainloopSm90TmaGmmaRmemAWarpSpecializedILi2ENS5_IJNS4_1CILi1EEESB_SB_EEENS1_32KernelTmaWarpSpecializedPingpongEEENS5_IJNSA_ILi64EEENSA_ILi256EEESF_EEEfNS5_IJSB_llEEEfNS5_IJlSB_lEEENS4_8TiledMMAINS4_8MMA_AtomIJNS4_4SM904GMMA30MMA_64x256x8_F32TF32TF32_RS_TNILNSN_7ScaleInE1ELSP_1EEEEEENS4_6LayoutISC_NS5_IJNSA_ILi0EEEST_ST_EEEEENS5_IJNS4_10UnderscoreESW_SW_EEEEENS4_13SM90_TMA_LOADENS4_14ComposedLayoutINS4_7SwizzleILi1ELi4ELi3EEENS4_18smem_ptr_flag_bitsILi32EEENSS_INS5_IJNSA_ILi8EEES15_EEENS5_IJSB_S15_EEEEEEENS4_9Copy_AtomIJNS4_39AutoVectorizingCopyWithAssumedAlignmentILi128EEEfEEENS4_8identityESZ_NS10_INS11_ILi3ELi4ELi3EEES14_NSS_INS5_IJS15_NSA_ILi32EEEEEENS5_IJS1G_SB_EEEEEEEvS1E_EENS_8epilogue10collective6detail29Sm90TmaWarpSpecializedAdapterINS1N_15DefaultEpilogueIfSJ_SJ_NS1M_6thread17LinearCombinationIfLi1EffLNS1R_9ScaleType4KindE0ELNS_15FloatRoundStyleE2EfEENS1_15EpilogueDefaultEEEEEvvEEEEvNT_6ParamsE)
        /*0020*/ 	.word	0x00000000
.L_20:


//--------------------- .nv.compat                --------------------------
	.section	.nv.compat,"",@"SHT_CUDA_COMPAT_INFO"
	.align	4
        /*0000*/ 	.byte	0x02, 0x09, 0x01, 0x00, 0x02, 0x02, 0x04, 0x00, 0x02, 0x05, 0x05, 0x00, 0x03, 0x07, 0x01, 0x01
        /*0010*/ 	.byte	0x02, 0x03, 0x01, 0x00, 0x02, 0x06, 0x01, 0x00, 0x04, 0x0b, 0x08, 0x00, 0x00, 0x00, 0x00, 0x00
        /*0020*/ 	.byte	0x00, 0x00, 0x00, 0x00


//--------------------- .nv.info._ZN7cutlass13device_kernelINS_4gemm6kernel13GemmUniversalIN4cute5tupleIJiiiiEEENS1_10collective13CollectiveMmaINS1_39MainloopSm90TmaGmmaRmemAWarpSpecializedILi2ENS5_IJNS4_1CILi1EEESB_SB_EEENS1_32KernelTmaWarpSpecializedPingpongEEENS5_IJNSA_ILi64EEENSA_ILi256EEESF_EEEfNS5_IJSB_llEEEfNS5_IJlSB_lEEENS4_8TiledMMAINS4_8MMA_AtomIJNS4_4SM904GMMA30MMA_64x256x8_F32TF32TF32_RS_TNILNSN_7ScaleInE1ELSP_1EEEEEENS4_6LayoutISC_NS5_IJNSA_ILi0EEEST_ST_EEEEENS5_IJNS4_10UnderscoreESW_SW_EEEEENS4_13SM90_TMA_LOADENS4_14ComposedLayoutINS4_7SwizzleILi1ELi4ELi3EEENS4_18smem_ptr_flag_bitsILi32EEENSS_INS5_IJNSA_ILi8EEES15_EEENS5_IJSB_S15_EEEEEEENS4_9Copy_AtomIJNS4_39AutoVectorizingCopyWithAssumedAlignmentILi128EEEfEEENS4_8identityESZ_NS10_INS11_ILi3ELi4ELi3EEES14_NSS_INS5_IJS15_NSA_ILi32EEEEEENS5_IJS1G_SB_EEEEEEEvS1E_EENS_8epilogue10collective6detail29Sm90TmaWarpSpecializedAdapterINS1N_15DefaultEpilogueIfSJ_SJ_NS1M_6thread17LinearCombinationIfLi1EffLNS1R_9ScaleType4KindE0ELNS_15FloatRoundStyleE2EfEENS1_15EpilogueDefaultEEEEEvvEEEEvNT_6ParamsE --------------------------
	.section	.nv.info._ZN7cutlass13device_kernelINS_4gemm6kernel13GemmUniversalIN4cute5tupleIJiiiiEEENS1_10collective13CollectiveMmaINS1_39MainloopSm90TmaGmmaRmemAWarpSpecializedILi2ENS5_IJNS4_1CILi1EEESB_SB_EEENS1_32KernelTmaWarpSpecializedPingpongEEENS5_IJNSA_ILi64EEENSA_ILi256EEESF_EEEfNS5_IJSB_llEEEfNS5_IJlSB_lEEENS4_8TiledMMAINS4_8MMA_AtomIJNS4_4SM904GMMA30MMA_64x256x8_F32TF32TF32_RS_TNILNSN_7ScaleInE1ELSP_1EEEEEENS4_6LayoutISC_NS5_IJNSA_ILi0EEEST_ST_EEEEENS5_IJNS4_10UnderscoreESW_SW_EEEEENS4_13SM90_TMA_LOADENS4_14ComposedLayoutINS4_7SwizzleILi1ELi4ELi3EEENS4_18smem_ptr_flag_bitsILi32EEENSS_INS5_IJNSA_ILi8EEES15_EEENS5_IJSB_S15_EEEEEEENS4_9Copy_AtomIJNS4_39AutoVectorizingCopyWithAssumedAlignmentILi128EEEfEEENS4_8identityESZ_NS10_INS11_ILi3ELi4ELi3EEES14_NSS_INS5_IJS15_NSA_ILi32EEEEEENS5_IJS1G_SB_EEEEEEEvS1E_EENS_8epilogue10collective6detail29Sm90TmaWarpSpecializedAdapterINS1N_15DefaultEpilogueIfSJ_SJ_NS1M_6thread17LinearCombinationIfLi1EffLNS1R_9ScaleType4KindE0ELNS_15FloatRoundStyleE2EfEENS1_15EpilogueDefaultEEEEEvvEEEEvNT_6ParamsE,"",@"SHT_CUDA_INFO"
	.sectionflags	@""
	.align	4


	//----- nvinfo : EIATTR_CUDA_API_VERSION
	.align		4
        /*0000*/ 	.byte	0x04, 0x37
        /*0002*/ 	.short	(.L_22 - .L_21)
.L_21:
        /*0004*/ 	.word	0x00000082


	//----- nvinfo : EIATTR_KPARAM_INFO
	.align		4
.L_22:
        /*0008*/ 	.byte	0x04, 0x17
        /*000a*/ 	.short	(.L_24 - .L_23)
.L_23:
        /*000c*/ 	.word	0x00000000
        /*0010*/ 	.short	0x0000
        /*0012*/ 	.short	0x0070
        /*0014*/ 	.byte	0x00, 0xf0, 0x01, 0x10


	//----- nvinfo : EIATTR_SPARSE_MMA_MASK
	.align		4
.L_24:
        /*0018*/ 	.byte	0x03, 0x50
        /*001a*/ 	.short	0x0000


	//----- nvinfo : EIATTR_MAXREG_COUNT
	.align		4
        /*001c*/ 	.byte	0x03, 0x1b
        /*001e*/ 	.short	0x00a8


	//----- nvinfo : EIATTR_NUM_BARRIERS
	.align		4
        /*0020*/ 	.byte	0x02, 0x4c
        /*0022*/ 	.byte	0x01
	.zero		1


	//----- nvinfo : EIATTR_EXTERNS
	.align		4
        /*0024*/ 	.byte	0x04, 0x0f
        /*0026*/ 	.short	(.L_26 - .L_25)


	//   ....[0]....
	.align		4
.L_25:
        /*0028*/ 	.word	index@(__assertfail)


	//----- nvinfo : EIATTR_MERCURY_ISA_VERSION
	.align		4
.L_26:
        /*002c*/ 	.byte	0x03, 0x5f
        /*002e*/ 	.short	0x0101


	//----- nvinfo : EIATTR_INT_WARP_WIDE_INSTR_OFFSETS
	.align		4
        /*0030*/ 	.byte	0x04, 0x31
        /*0032*/ 	.short	(.L_28 - .L_27)


	//   ....[0]....
.L_27:
        /*0034*/ 	.word	0x00000450


	//   ....[1]....
        /*0038*/ 	.word	0x00000460


	//   ....[2]....
        /*003c*/ 	.word	0x000004d0


	//   ....[3]....
        /*0040*/ 	.word	0x000004e0


	//   ....[4]....
        /*0044*/ 	.word	0x000004f0


	//   ....[5]....
        /*0048*/ 	.word	0x00000510


	//   ....[6]....
        /*004c*/ 	.word	0x00000570


	//   ....[7]....
        /*0050*/ 	.word	0x00000590


	//----- nvinfo : EIATTR_COOP_GROUP_MASK_REGIDS
	.align		4
.L_28:
        /*0054*/ 	.byte	0x04, 0x29
        /*0056*/ 	.short	(.L_30 - .L_29)


	//   ....[0]....
.L_29:
        /*0058*/ 	.word	0xffffffff


	//   ....[1]....
        /*005c*/ 	.word	0xffffffff


	//   ....[2]....
        /*0060*/ 	.word	0xffffffff


	//   ....[3]....
        /*0064*/ 	.word	0xffffffff


	//   ....[4]....
        /*0068*/ 	.word	0xffffffff


	//   ....[5]....
        /*006c*/ 	.word	0xffffffff


	//   ....[6]....
        /*0070*/ 	.word	0x0500000f


	//----- nvinfo : EIATTR_COOP_GROUP_INSTR_OFFSETS
	.align		4
.L_30:
        /*0074*/ 	.byte	0x04, 0x28
        /*0076*/ 	.short	(.L_32 - .L_31)


	//   ....[0]....
.L_31:
        /*0078*/ 	.word	0x00000050


	//   ....[1]....
        /*007c*/ 	.word	0x00000080


	//   ....[2]....
        /*0080*/ 	.word	0x00000180


	//   ....[3]....
        /*0084*/ 	.word	0x00000350


	//   ....[4]....
        /*0088*/ 	.word	0x00000390


	//   ....[5]....
        /*008c*/ 	.word	0x000003d0


	//   ....[6]....
        /*0090*/ 	.word	0x0000b400


	//----- nvinfo : EIATTR_REG_RECONFIG
	.align		4
.L_32:
        /*0094*/ 	.byte	0x01, 0x54
	.zero		2


	//----- nvinfo : EIATTR_SYSCALL_OFFSETS
	.align		4
        /*0098*/ 	.byte	0x04, 0x46
        /*009a*/ 	.short	(.L_34 - .L_33)


	//   ....[0]....
.L_33:
        /*009c*/ 	.word	0x000016d0


	//   ....[1]....
        /*00a0*/ 	.word	0x00001810


	//   ....[2]....
        /*00a4*/ 	.word	0x00001900


	//   ....[3]....
        /*00a8*/ 	.word	0x0000a240


	//   ....[4]....
        /*00ac*/ 	.word	0x0000a370


	//----- nvinfo : EIATTR_MBARRIER_INSTR_OFFSETS
	.align		4
.L_34:
        /*00b0*/ 	.byte	0x04, 0x39
        /*00b2*/ 	.short	(.L_36 - .L_35)


	//   ....[0]....
.L_35:
        /*00b4*/ 	.word	0x00000300
        /*00b8*/ 	.word	0x000000ff
        /*00bc*/ 	.word	0x00000000
        /*00c0*/ 	.short	0x0100
        /*00c2*/ 	.byte	0x09
	.zero		1


	//   ....[1]....
        /*00c4*/ 	.word	0x00000310
        /*00c8*/ 	.word	0x000000ff
        /*00cc*/ 	.word	0x00000010
        /*00d0*/ 	.short	0x0100
        /*00d2*/ 	.byte	0x09
	.zero		1


	//   ....[2]....
        /*00d4*/ 	.word	0x00000320
        /*00d8*/ 	.word	0x000000ff
        /*00dc*/ 	.word	0x00000008
        /*00e0*/ 	.short	0x0100
        /*00e2*/ 	.byte	0x09
	.zero		1


	//   ....[3]....
        /*00e4*/ 	.word	0x00000330
        /*00e8*/ 	.word	0x000000ff
        /*00ec*/ 	.word	0x00000018
        /*00f0*/ 	.short	0x0100
        /*00f2*/ 	.byte	0x09
	.zero		1


	//   ....[4]....
        /*00f4*/ 	.word	0x000005b0
        /*00f8*/ 	.word	0x000000ff
        /*00fc*/ 	.word	0x00000050
        /*0100*/ 	.short	0x0100
        /*0102*/ 	.byte	0x09
	.zero		1


	//   ....[5]....
        /*0104*/ 	.word	0x000005c0
        /*0108*/ 	.word	0x000000ff
        /*010c*/ 	.word	0x00000058
        /*0110*/ 	.short	0x0100
        /*0112*/ 	.byte	0x09
	.zero		1


	//   ....[6]....
        /*0114*/ 	.word	0x00000610
        /*0118*/ 	.word	0x000000ff
        /*011c*/ 	.word	0x00000030
        /*0120*/ 	.short	0x0100
        /*0122*/ 	.byte	0x0a
	.zero		1


	//   ....[7]....
        /*0124*/ 	.word	0x00000630
        /*0128*/ 	.word	0x000000ff
        /*012c*/ 	.word	0x00000038
        /*0130*/ 	.short	0x0100
        /*0132*/ 	.byte	0x0a
	.zero		1


	//   ....[8]....
        /*0134*/ 	.word	0x00000640
        /*0138*/ 	.word	0x000000ff
        /*013c*/ 	.word	0x00000040
        /*0140*/ 	.short	0x0100
        /*0142*/ 	.byte	0x0a
	.zero		1


	//   ....[9]....
        /*0144*/ 	.word	0x00000650
        /*0148*/ 	.word	0x000000ff
        /*014c*/ 	.word	0x00000048
        /*0150*/ 	.short	0x0100
        /*0152*/ 	.byte	0x0a
	.zero		1


	//   ....[10]....
        /*0154*/ 	.word	0x00001580
        /*0158*/ 	.word	0x0000009f
        /*015c*/ 	.word	0x00000000
        /*0160*/ 	.short	0x010a
        /*0162*/ 	.byte	0x33
	.zero		1


	//   ....[11]....
        /*0164*/ 	.word	0x000019b0
        /*0168*/ 	.word	0x00000003
        /*016c*/ 	.word	0x00000000
        /*0170*/ 	.short	0x010a
        /*0172*/ 	.byte	0x3f
	.zero		1


	//   ....[12]....
        /*0174*/ 	.word	0x000019f0
        /*0178*/ 	.word	0x00000003
        /*017c*/ 	.word	0x00000000
        /*0180*/ 	.short	0x010a
        /*0182*/ 	.byte	0x3f
	.zero		1


	//   ....[13]....
        /*0184*/ 	.word	0x00001b20
        /*0188*/ 	.word	0x00000004
        /*018c*/ 	.word	0x00000000
        /*0190*/ 	.short	0x010a
        /*0192*/ 	.byte	0x3f
	.zero		1


	//   ....[14]....
        /*0194*/ 	.word	0x00002100
        /*0198*/ 	.word	0x00000004
        /*019c*/ 	.word	0x00000000
        /*01a0*/ 	.short	0x010a
        /*01a2*/ 	.byte	0x3f
	.zero		1


	//   ....[15]....
        /*01a4*/ 	.word	0x000022d0
        /*01a8*/ 	.word	0x0000000a
        /*01ac*/ 	.word	0x00000000
        /*01b0*/ 	.short	0x010a
        /*01b2*/ 	.byte	0x3f
	.zero		1


	//   ....[16]....
        /*01b4*/ 	.word	0x00002490
        /*01b8*/ 	.word	0x000000ff
        /*01bc*/ 	.word	0x00000000
        /*01c0*/ 	.short	0x0101
        /*01c2*/ 	.byte	0x06
	.zero		1


	//   ....[17]....
        /*01c4*/ 	.word	0x00002900
        /*01c8*/ 	.word	0x0000000a
        /*01cc*/ 	.word	0x00000000
        /*01d0*/ 	.short	0x010a
        /*01d2*/ 	.byte	0x3f
	.zero		1


	//   ....[18]....
        /*01d4*/ 	.word	0x00002c70
        /*01d8*/ 	.word	0x000000ff
        /*01dc*/ 	.word	0x00000000
        /*01e0*/ 	.short	0x0101
        /*01e2*/ 	.byte	0x04
	.zero		1


	//   ....[19]....
        /*01e4*/ 	.word	0x00003090
        /*01e8*/ 	.word	0x00000000
        /*01ec*/ 	.word	0x00000000
        /*01f0*/ 	.short	0x0101
        /*01f2*/ 	.byte	0x32
	.zero		1


	//   ....[20]....
        /*01f4*/ 	.word	0x00003130
        /*01f8*/ 	.word	0x000000ff
        /*01fc*/ 	.word	0x00000000
        /*0200*/ 	.short	0x0101
        /*0202*/ 	.byte	0x04
	.zero		1


	//   ....[21]....
        /*0204*/ 	.word	0x000031f0
        /*0208*/ 	.word	0x0000009f
        /*020c*/ 	.word	0x00000010
        /*0210*/ 	.short	0x010a
        /*0212*/ 	.byte	0x33
	.zero		1


	//   ....[22]....
        /*0214*/ 	.word	0x000097c0
        /*0218*/ 	.word	0x00000002
        /*021c*/ 	.word	0x00000000
        /*0220*/ 	.short	0x0101
        /*0222*/ 	.byte	0x32
	.zero		1


	//   ....[23]....
        /*0224*/ 	.word	0x0000a4b0
        /*0228*/ 	.word	0x00000006
        /*022c*/ 	.word	0x00000010
        /*0230*/ 	.short	0x010a
        /*0232*/ 	.byte	0x3f
	.zero		1


	//   ....[24]....
        /*0234*/ 	.word	0x0000ab50
        /*0238*/ 	.word	0x00000002
        /*023c*/ 	.word	0x00000058
        /*0240*/ 	.short	0x0101
        /*0242*/ 	.byte	0x3f
	.zero		1


	//   ....[25]....
        /*0244*/ 	.word	0x0000b280
        /*0248*/ 	.word	0x00000005
        /*024c*/ 	.word	0x00000000
        /*0250*/ 	.short	0x010a
        /*0252*/ 	.byte	0x3f
	.zero		1


	//   ....[26]....
        /*0254*/ 	.word	0x0000b300
        /*0258*/ 	.word	0x00000003
        /*025c*/ 	.word	0x00000000
        /*0260*/ 	.short	0x010a
        /*0262*/ 	.byte	0x3f
	.zero		1


	//   ....[27]....
        /*0264*/ 	.word	0x0000b370
        /*0268*/ 	.word	0x00000003
        /*026c*/ 	.word	0x00000000
        /*0270*/ 	.short	0x010a
        /*0272*/ 	.byte	0x3f
	.zero		1


	//   ....[28]....
        /*0274*/ 	.word	0x0000b430
        /*0278*/ 	.word	0x00000003
        /*027c*/ 	.word	0x00000000
        /*0280*/ 	.short	0x010a
        /*0282*/ 	.byte	0x3f
	.zero		1


	//   ....[29]....
        /*0284*/ 	.word	0x0000b480
        /*0288*/ 	.word	0x00000004
        /*028c*/ 	.word	0x00000000
        /*0290*/ 	.short	0x010a
        /*0292*/ 	.byte	0x3f
	.zero		1


	//   ....[30]....
        /*0294*/ 	.word	0x0000b4d0
        /*0298*/ 	.word	0x0000000a
        /*029c*/ 	.word	0x00000000
        /*02a0*/ 	.short	0x010a
        /*02a2*/ 	.byte	0x3f
	.zero		1


	//   ....[31]....
        /*02a4*/ 	.word	0x0000b530
        /*02a8*/ 	.word	0x00000003
        /*02ac*/ 	.word	0x00000010
        /*02b0*/ 	.short	0x010a
        /*02b2*/ 	.byte	0x3f
	.zero		1


	//   ....[32]....
        /*02b4*/ 	.word	0x0000b600
        /*02b8*/ 	.word	0x00000006
        /*02bc*/ 	.word	0x00000010
        /*02c0*/ 	.short	0x010a
        /*02c2*/ 	.byte	0x3f
	.zero		1


	//   ....[33]....
        /*02c4*/ 	.word	0x0000b6d0
        /*02c8*/ 	.word	0x00000005
        /*02cc*/ 	.word	0x00000000
        /*02d0*/ 	.short	0x010a
        /*02d2*/ 	.byte	0x3f
	.zero		1


	//----- nvinfo : EIATTR_NUM_MBARRIERS
	.align		4
.L_36:
        /*02d4*/ 	.byte	0x03, 0x38
        /*02d6*/ 	.short	0x000a


	//----- nvinfo : EIATTR_EXIT_INSTR_OFFSETS
	.align		4
        /*02d8*/ 	.byte	0x04, 0x1c
        /*02da*/ 	.short	(.L_38 - .L_37)


	//   ....[0]....
.L_37:
        /*02dc*/ 	.word	0x00001210


	//   ....[1]....
        /*02e0*/ 	.word	0x00001270


	//   ....[2]....
        /*02e4*/ 	.word	0x00009ee0


	//   ....[3]....
        /*02e8*/ 	.word	0x00009f10


	//   ....[4]....
        /*02ec*/ 	.word	0x0000b350


	//----- nvinfo : EIATTR_MAX_THREADS
	.align		4
.L_38:
        /*02f0*/ 	.byte	0x04, 0x05
        /*02f2*/ 	.short	(.L_40 - .L_39)
.L_39:
        /*02f4*/ 	.word	0x00000180
        /*02f8*/ 	.word	0x00000001
        /*02fc*/ 	.word	0x00000001


	//----- nvinfo : EIATTR_CRS_STACK_SIZE
	.align		4
.L_40:
        /*0300*/ 	.byte	0x04, 0x1e
        /*0302*/ 	.short	(.L_42 - .L_41)
.L_41:
        /*0304*/ 	.word	0x00000000


	//----- nvinfo : EIATTR_CBANK_PARAM_SIZE
	.align		4
.L_42:
        /*0308*/ 	.byte	0x03, 0x19
        /*030a*/ 	.short	0x0470


	//----- nvinfo : EIATTR_PARAM_CBANK
	.align		4
        /*030c*/ 	.byte	0x04, 0x0a
        /*030e*/ 	.short	(.L_44 - .L_43)
	.align		4
.L_43:
        /*0310*/ 	.word	index@(.nv.constant0._ZN7cutlass13device_kernelINS_4gemm6kernel13GemmUniversalIN4cute5tupleIJiiiiEEENS1_10collective13CollectiveMmaINS1_39MainloopSm90TmaGmmaRmemAWarpSpecializedILi2ENS5_IJNS4_1CILi1EEESB_SB_EEENS1_32KernelTmaWarpSpecializedPingpongEEENS5_IJNSA_ILi64EEENSA_ILi256EEESF_EEEfNS5_IJSB_llEEEfNS5_IJlSB_lEEENS4_8TiledMMAINS4_8MMA_AtomIJNS4_4SM904GMMA30MMA_64x256x8_F32TF32TF32_RS_TNILNSN_7ScaleInE1ELSP_1EEEEEENS4_6LayoutISC_NS5_IJNSA_ILi0EEEST_ST_EEEEENS5_IJNS4_10UnderscoreESW_SW_EEEEENS4_13SM90_TMA_LOADENS4_14ComposedLayoutINS4_7SwizzleILi1ELi4ELi3EEENS4_18smem_ptr_flag_bitsILi32EEENSS_INS5_IJNSA_ILi8EEES15_EEENS5_IJSB_S15_EEEEEEENS4_9Copy_AtomIJNS4_39AutoVectorizingCopyWithAssumedAlignmentILi128EEEfEEENS4_8identityESZ_NS10_INS11_ILi3ELi4ELi3EEES14_NSS_INS5_IJS15_NSA_ILi32EEEEEENS5_IJS1G_SB_EEEEEEEvS1E_EENS_8epilogue10collective6detail29Sm90TmaWarpSpecializedAdapterINS1N_15DefaultEpilogueIfSJ_SJ_NS1M_6thread17LinearCombinationIfLi1EffLNS1R_9ScaleType4KindE0ELNS_15FloatRoundStyleE2EfEENS1_15EpilogueDefaultEEEEEvvEEEEvNT_6ParamsE)
        /*0314*/ 	.short	0x0210
        /*0316*/ 	.short	0x0470


	//----- nvinfo : EIATTR_SW_WAR
	.align		4
.L_44:
        /*0318*/ 	.byte	0x04, 0x36
        /*031a*/ 	.short	(.L_46 - .L_45)
.L_45:
        /*031c*/ 	.word	0x00000008
.L_46:


//--------------------- .nv.callgraph             --------------------------
	.section	.nv.callgraph,"",@"SHT_CUDA_CALLGRAPH"
	.align	4
	.sectionentsize	8
	.align		4
        /*0000*/ 	.word	0x00000000
	.align		4
        /*0004*/ 	.word	0xffffffff
	.align		4
        /*0008*/ 	.word	index@(_ZN7cutlass13device_kernelINS_4gemm6kernel13GemmUniversalIN4cute5tupleIJiiiiEEENS1_10collective13CollectiveMmaINS1_39MainloopSm90TmaGmmaRmemAWarpSpecializedILi2ENS5_IJNS4_1CILi1EEESB_SB_EEENS1_32KernelTmaWarpSpecializedPingpongEEENS5_IJNSA_ILi64EEENSA_ILi256EEESF_EEEfNS5_IJSB_llEEEfNS5_IJlSB_lEEENS4_8TiledMMAINS4_8MMA_AtomIJNS4_4SM904GMMA30MMA_64x256x8_F32TF32TF32_RS_TNILNSN_7ScaleInE1ELSP_1EEEEEENS4_6LayoutISC_NS5_IJNSA_ILi0EEEST_ST_EEEEENS5_IJNS4_10UnderscoreESW_SW_EEEEENS4_13SM90_TMA_LOADENS4_14ComposedLayoutINS4_7SwizzleILi1ELi4ELi3EEENS4_18smem_ptr_flag_bitsILi32EEENSS_INS5_IJNSA_ILi8EEES15_EEENS5_IJSB_S15_EEEEEEENS4_9Copy_AtomIJNS4_39AutoVectorizingCopyWithAssumedAlignmentILi128EEEfEEENS4_8identityESZ_NS10_INS11_ILi3ELi4ELi3EEES14_NSS_INS5_IJS15_NSA_ILi32EEEEEENS5_IJS1G_SB_EEEEEEEvS1E_EENS_8epilogue10collective6detail29Sm90TmaWarpSpecializedAdapterINS1N_15DefaultEpilogueIfSJ_SJ_NS1M_6thread17LinearCombinationIfLi1EffLNS1R_9ScaleType4KindE0ELNS_15FloatRoundStyleE2EfEENS1_15EpilogueDefaultEEEEEvvEEEEvNT_6ParamsE)
	.align		4
        /*000c*/ 	.word	index@(__assertfail)
	.align		4
        /*0010*/ 	.word	0x00000000
	.align		4
        /*0014*/ 	.word	0xfffffffe
	.align		4
        /*0018*/ 	.word	0x00000000
	.align		4
        /*001c*/ 	.word	0xfffffffd
	.align		4
        /*0020*/ 	.word	0x00000000
	.align		4
        /*0024*/ 	.word	0xfffffffc


//--------------------- .nv.constant4             --------------------------
	.section	.nv.constant4,"a",@progbits
	.align	8
	.align		8
.nv.constant4:
        /*0000*/ 	.dword	__assertfail
	.align		8
        /*0008*/ 	.dword	__unnamed_1
	.align		8
        /*0010*/ 	.dword	__unnamed_2
	.align		8
        /*0018*/ 	.dword	_ZN40_INTERNAL_cccee126_4_k_cu_2528775c_349214cuda3std3__45__cpo5beginE
	.align		8
        /*0020*/ 	.dword	_ZN40_INTERNAL_cccee126_4_k_cu_2528775c_349214cuda3std3__45__cpo3endE
	.align		8
        /*0028*/ 	.dword	_ZN40_INTERNAL_cccee126_4_k_cu_2528775c_349214cuda3std3__45__cpo6cbeginE
	.align		8
        /*0030*/ 	.dword	_ZN40_INTERNAL_cccee126_4_k_cu_2528775c_349214cuda3std3__45__cpo4cendE
	.align		8
        /*0038*/ 	.dword	_ZN40_INTERNAL_cccee126_4_k_cu_2528775c_349214cuda3std3__442_GLOBAL__N__cccee126_4_k_cu_2528775c_349216ignoreE
	.align		8
        /*0040*/ 	.dword	_ZN40_INTERNAL_cccee126_4_k_cu_2528775c_349214cuda3std3__419piecewise_constructE
	.align		8
        /*0048*/ 	.dword	_ZN40_INTERNAL_cccee126_4_k_cu_2528775c_349214cuda3std3__48in_placeE
	.align		8
        /*0050*/ 	.dword	_ZN40_INTERNAL_cccee126_4_k_cu_2528775c_349214cuda3std6ranges3__45__cpo4swapE
	.align		8
        /*0058*/ 	.dword	_ZN40_INTERNAL_cccee126_4_k_cu_2528775c_349214cuda3std6ranges3__45__cpo9iter_moveE
	.align		8
        /*0060*/ 	.dword	_ZN40_INTERNAL_cccee126_4_k_cu_2528775c_349214cute7productE
	.align		8
        /*0068*/ 	.dword	_ZN40_INTERNAL_cccee126_4_k_cu_2528775c_349214cute1_E
	.align		8
        /*0070*/ 	.dword	$str$24
	.align		8
        /*0078*/ 	.dword	$str$25


//--------------------- .text._ZN7cutlass13device_kernelINS_4gemm6kernel13GemmUniversalIN4cute5tupleIJiiiiEEENS1_10collective13CollectiveMmaINS1_39MainloopSm90TmaGmmaRmemAWarpSpecializedILi2ENS5_IJNS4_1CILi1EEESB_SB_EEENS1_32KernelTmaWarpSpecializedPingpongEEENS5_IJNSA_ILi64EEENSA_ILi256EEESF_EEEfNS5_IJSB_llEEEfNS5_IJlSB_lEEENS4_8TiledMMAINS4_8MMA_AtomIJNS4_4SM904GMMA30MMA_64x256x8_F32TF32TF32_RS_TNILNSN_7ScaleInE1ELSP_1EEEEEENS4_6LayoutISC_NS5_IJNSA_ILi0EEEST_ST_EEEEENS5_IJNS4_10UnderscoreESW_SW_EEEEENS4_13SM90_TMA_LOADENS4_14ComposedLayoutINS4_7SwizzleILi1ELi4ELi3EEENS4_18smem_ptr_flag_bitsILi32EEENSS_INS5_IJNSA_ILi8EEES15_EEENS5_IJSB_S15_EEEEEEENS4_9Copy_AtomIJNS4_39AutoVectorizingCopyWithAssumedAlignmentILi128EEEfEEENS4_8identityESZ_NS10_INS11_ILi3ELi4ELi3EEES14_NSS_INS5_IJS15_NSA_ILi32EEEEEENS5_IJS1G_SB_EEEEEEEvS1E_EENS_8epilogue10collective6detail29Sm90TmaWarpSpecializedAdapterINS1N_15DefaultEpilogueIfSJ_SJ_NS1M_6thread17LinearCombinationIfLi1EffLNS1R_9ScaleType4KindE0ELNS_15FloatRoundStyleE2EfEENS1_15EpilogueDefaultEEEEEvvEEEEvNT_6ParamsE --------------------------
	.section	.text._ZN7cutlass13device_kernelINS_4gemm6kernel13GemmUniversalIN4cute5tupleIJiiiiEEENS1_10collective13CollectiveMmaINS1_39MainloopSm90TmaGmmaRmemAWarpSpecializedILi2ENS5_IJNS4_1CILi1EEESB_SB_EEENS1_32KernelTmaWarpSpecializedPingpongEEENS5_IJNSA_ILi64EEENSA_ILi256EEESF_EEEfNS5_IJSB_llEEEfNS5_IJlSB_lEEENS4_8TiledMMAINS4_8MMA_AtomIJNS4_4SM904GMMA30MMA_64x256x8_F32TF32TF32_RS_TNILNSN_7ScaleInE1ELSP_1EEEEEENS4_6LayoutISC_NS5_IJNSA_ILi0EEEST_ST_EEEEENS5_IJNS4_10UnderscoreESW_SW_EEEEENS4_13SM90_TMA_LOADENS4_14ComposedLayoutINS4_7SwizzleILi1ELi4ELi3EEENS4_18smem_ptr_flag_bitsILi32EEENSS_INS5_IJNSA_ILi8EEES15_EEENS5_IJSB_S15_EEEEEEENS4_9Copy_AtomIJNS4_39AutoVectorizingCopyWithAssumedAlignmentILi128EEEfEEENS4_8identityESZ_NS10_INS11_ILi3ELi4ELi3EEES14_NSS_INS5_IJS15_NSA_ILi32EEEEEENS5_IJS1G_SB_EEEEEEEvS1E_EENS_8epilogue10collective6detail29Sm90TmaWarpSpecializedAdapterINS1N_15DefaultEpilogueIfSJ_SJ_NS1M_6thread17LinearCombinationIfLi1EffLNS1R_9ScaleType4KindE0ELNS_15FloatRoundStyleE2EfEENS1_15EpilogueDefaultEEEEEvvEEEEvNT_6ParamsE,"ax",@progbits
	.align	128
.text._ZN7cutlass13device_kernelINS_4gemm6kernel13GemmUniversalIN4cute5tupleIJiiiiEEENS1_10collective13CollectiveMmaINS1_39MainloopSm90TmaGmmaRmemAWarpSpecializedILi2ENS5_IJNS4_1CILi1EEESB_SB_EEENS1_32KernelTmaWarpSpecializedPingpongEEENS5_IJNSA_ILi64EEENSA_ILi256EEESF_EEEfNS5_IJSB_llEEEfNS5_IJlSB_lEEENS4_8TiledMMAINS4_8MMA_AtomIJNS4_4SM904GMMA30MMA_64x256x8_F32TF32TF32_RS_TNILNSN_7ScaleInE1ELSP_1EEEEEENS4_6LayoutISC_NS5_IJNSA_ILi0EEEST_ST_EEEEENS5_IJNS4_10UnderscoreESW_SW_EEEEENS4_13SM90_TMA_LOADENS4_14ComposedLayoutINS4_7SwizzleILi1ELi4ELi3EEENS4_18smem_ptr_flag_bitsILi32EEENSS_INS5_IJNSA_ILi8EEES15_EEENS5_IJSB_S15_EEEEEEENS4_9Copy_AtomIJNS4_39AutoVectorizingCopyWithAssumedAlignmentILi128EEEfEEENS4_8identityESZ_NS10_INS11_ILi3ELi4ELi3EEES14_NSS_INS5_IJS15_NSA_ILi32EEEEEENS5_IJS1G_SB_EEEEEEEvS1E_EENS_8epilogue10collective6detail29Sm90TmaWarpSpecializedAdapterINS1N_15DefaultEpilogueIfSJ_SJ_NS1M_6thread17LinearCombinationIfLi1EffLNS1R_9ScaleType4KindE0ELNS_15FloatRoundStyleE2EfEENS1_15EpilogueDefaultEEEEEvvEEEEvNT_6ParamsE:
        .type           _ZN7cutlass13device_kernelINS_4gemm6kernel13GemmUniversalIN4cute5tupleIJiiiiEEENS1_10collective13CollectiveMmaINS1_39MainloopSm90TmaGmmaRmemAWarpSpecializedILi2ENS5_IJNS4_1CILi1EEESB_SB_EEENS1_32KernelTmaWarpSpecializedPingpongEEENS5_IJNSA_ILi64EEENSA_ILi256EEESF_EEEfNS5_IJSB_llEEEfNS5_IJlSB_lEEENS4_8TiledMMAINS4_8MMA_AtomIJNS4_4SM904GMMA30MMA_64x256x8_F32TF32TF32_RS_TNILNSN_7ScaleInE1ELSP_1EEEEEENS4_6LayoutISC_NS5_IJNSA_ILi0EEEST_ST_EEEEENS5_IJNS4_10UnderscoreESW_SW_EEEEENS4_13SM90_TMA_LOADENS4_14ComposedLayoutINS4_7SwizzleILi1ELi4ELi3EEENS4_18smem_ptr_flag_bitsILi32EEENSS_INS5_IJNSA_ILi8EEES15_EEENS5_IJSB_S15_EEEEEEENS4_9Copy_AtomIJNS4_39AutoVectorizingCopyWithAssumedAlignmentILi128EEEfEEENS4_8identityESZ_NS10_INS11_ILi3ELi4ELi3EEES14_NSS_INS5_IJS15_NSA_ILi32EEEEEENS5_IJS1G_SB_EEEEEEEvS1E_EENS_8epilogue10collective6detail29Sm90TmaWarpSpecializedAdapterINS1N_15DefaultEpilogueIfSJ_SJ_NS1M_6thread17LinearCombinationIfLi1EffLNS1R_9ScaleType4KindE0ELNS_15FloatRoundStyleE2EfEENS1_15EpilogueDefaultEEEEEvvEEEEvNT_6ParamsE,@function
        .size           _ZN7cutlass13device_kernelINS_4gemm6kernel13GemmUniversalIN4cute5tupleIJiiiiEEENS1_10collective13CollectiveMmaINS1_39MainloopSm90TmaGmmaRmemAWarpSpecializedILi2ENS5_IJNS4_1CILi1EEESB_SB_EEENS1_32KernelTmaWarpSpecializedPingpongEEENS5_IJNSA_ILi64EEENSA_ILi256EEESF_EEEfNS5_IJSB_llEEEfNS5_IJlSB_lEEENS4_8TiledMMAINS4_8MMA_AtomIJNS4_4SM904GMMA30MMA_64x256x8_F32TF32TF32_RS_TNILNSN_7ScaleInE1ELSP_1EEEEEENS4_6LayoutISC_NS5_IJNSA_ILi0EEEST_ST_EEEEENS5_IJNS4_10UnderscoreESW_SW_EEEEENS4_13SM90_TMA_LOADENS4_14ComposedLayoutINS4_7SwizzleILi1ELi4ELi3EEENS4_18smem_ptr_flag_bitsILi32EEENSS_INS5_IJNSA_ILi8EEES15_EEENS5_IJSB_S15_EEEEEEENS4_9Copy_AtomIJNS4_39AutoVectorizingCopyWithAssumedAlignmentILi128EEEfEEENS4_8identityESZ_NS10_INS11_ILi3ELi4ELi3EEES14_NSS_INS5_IJS15_NSA_ILi32EEEEEENS5_IJS1G_SB_EEEEEEEvS1E_EENS_8epilogue10collective6detail29Sm90TmaWarpSpecializedAdapterINS1N_15DefaultEpilogueIfSJ_SJ_NS1M_6thread17LinearCombinationIfLi1EffLNS1R_9ScaleType4KindE0ELNS_15FloatRoundStyleE2EfEENS1_15EpilogueDefaultEEEEEvvEEEEvNT_6ParamsE,(.L_x_335 - _ZN7cutlass13device_kernelINS_4gemm6kernel13GemmUniversalIN4cute5tupleIJiiiiEEENS1_10collective13CollectiveMmaINS1_39MainloopSm90TmaGmmaRmemAWarpSpecializedILi2ENS5_IJNS4_1CILi1EEESB_SB_EEENS1_32KernelTmaWarpSpecializedPingpongEEENS5_IJNSA_ILi64EEENSA_ILi256EEESF_EEEfNS5_IJSB_llEEEfNS5_IJlSB_lEEENS4_8TiledMMAINS4_8MMA_AtomIJNS4_4SM904GMMA30MMA_64x256x8_F32TF32TF32_RS_TNILNSN_7ScaleInE1ELSP_1EEEEEENS4_6LayoutISC_NS5_IJNSA_ILi0EEEST_ST_EEEEENS5_IJNS4_10UnderscoreESW_SW_EEEEENS4_13SM90_TMA_LOADENS4_14ComposedLayoutINS4_7SwizzleILi1ELi4ELi3EEENS4_18smem_ptr_flag_bitsILi32EEENSS_INS5_IJNSA_ILi8EEES15_EEENS5_IJSB_S15_EEEEEEENS4_9Copy_AtomIJNS4_39AutoVectorizingCopyWithAssumedAlignmentILi128EEEfEEENS4_8identityESZ_NS10_INS11_ILi3ELi4ELi3EEES14_NSS_INS5_IJS15_NSA_ILi32EEEEEENS5_IJS1G_SB_EEEEEEEvS1E_EENS_8epilogue10collective6detail29Sm90TmaWarpSpecializedAdapterINS1N_15DefaultEpilogueIfSJ_SJ_NS1M_6thread17LinearCombinationIfLi1EffLNS1R_9ScaleType4KindE0ELNS_15FloatRoundStyleE2EfEENS1_15EpilogueDefaultEEEEEvvEEEEvNT_6ParamsE)
        .other          _ZN7cutlass13device_kernelINS_4gemm6kernel13GemmUniversalIN4cute5tupleIJiiiiEEENS1_10collective13CollectiveMmaINS1_39MainloopSm90TmaGmmaRmemAWarpSpecializedILi2ENS5_IJNS4_1CILi1EEESB_SB_EEENS1_32KernelTmaWarpSpecializedPingpongEEENS5_IJNSA_ILi64EEENSA_ILi256EEESF_EEEfNS5_IJSB_llEEEfNS5_IJlSB_lEEENS4_8TiledMMAINS4_8MMA_AtomIJNS4_4SM904GMMA30MMA_64x256x8_F32TF32TF32_RS_TNILNSN_7ScaleInE1ELSP_1EEEEEENS4_6LayoutISC_NS5_IJNSA_ILi0EEEST_ST_EEEEENS5_IJNS4_10UnderscoreESW_SW_EEEEENS4_13SM90_TMA_LOADENS4_14ComposedLayoutINS4_7SwizzleILi1ELi4ELi3EEENS4_18smem_ptr_flag_bitsILi32EEENSS_INS5_IJNSA_ILi8EEES15_EEENS5_IJSB_S15_EEEEEEENS4_9Copy_AtomIJNS4_39AutoVectorizingCopyWithAssumedAlignmentILi128EEEfEEENS4_8identityESZ_NS10_INS11_ILi3ELi4ELi3EEES14_NSS_INS5_IJS15_NSA_ILi32EEEEEENS5_IJS1G_SB_EEEEEEEvS1E_EENS_8epilogue10collective6detail29Sm90TmaWarpSpecializedAdapterINS1N_15DefaultEpilogueIfSJ_SJ_NS1M_6thread17LinearCombinationIfLi1EffLNS1R_9ScaleType4KindE0ELNS_15FloatRoundStyleE2EfEENS1_15EpilogueDefaultEEEEEvvEEEEvNT_6ParamsE,@"STO_CUDA_ENTRY STV_DEFAULT"
_ZN7cutlass13device_kernelINS_4gemm6kernel13GemmUniversalIN4cute5tupleIJiiiiEEENS1_10collective13CollectiveMmaINS1_39MainloopSm90TmaGmmaRmemAWarpSpecializedILi2ENS5_IJNS4_1CILi1EEESB_SB_EEENS1_32KernelTmaWarpSpecializedPingpongEEENS5_IJNSA_ILi64EEENSA_ILi256EEESF_EEEfNS5_IJSB_llEEEfNS5_IJlSB_lEEENS4_8TiledMMAINS4_8MMA_AtomIJNS4_4SM904GMMA30MMA_64x256x8_F32TF32TF32_RS_TNILNSN_7ScaleInE1ELSP_1EEEEEENS4_6LayoutISC_NS5_IJNSA_ILi0EEEST_ST_EEEEENS5_IJNS4_10UnderscoreESW_SW_EEEEENS4_13SM90_TMA_LOADENS4_14ComposedLayoutINS4_7SwizzleILi1ELi4ELi3EEENS4_18smem_ptr_flag_bitsILi32EEENSS_INS5_IJNSA_ILi8EEES15_EEENS5_IJSB_S15_EEEEEEENS4_9Copy_AtomIJNS4_39AutoVectorizingCopyWithAssumedAlignmentILi128EEEfEEENS4_8identityESZ_NS10_INS11_ILi3ELi4ELi3EEES14_NSS_INS5_IJS15_NSA_ILi32EEEEEENS5_IJS1G_SB_EEEEEEEvS1E_EENS_8epilogue10collective6detail29Sm90TmaWarpSpecializedAdapterINS1N_15DefaultEpilogueIfSJ_SJ_NS1M_6thread17LinearCombinationIfLi1EffLNS1R_9ScaleType4KindE0ELNS_15FloatRoundStyleE2EfEENS1_15EpilogueDefaultEEEEEvvEEEEvNT_6ParamsE:
[----:B------:R-:W0:Y:S01]  /*0000*/  LDC R1, c[0x0][0x28] ;  /* 0x00000a00ff017b82 */ /* 0x000e220000000800 */
[----:B------:R-:W1:Y:S01]  /*0010*/  S2R R0, SR_TID.X ;  /* 0x0000000000007919 */ /* 0x000e620000002100 */
[----:B------:R-:W-:Y:S01]  /*0020*/  ELECT P0, URZ, PT ;  /* 0x00000000003f782f */ /* 0x000fe20003800000 */
[----:B------:R-:W-:Y:S01]  /*0030*/  BSSY B0, `(.L_x_0) ;  /* 0x0000014000007945 */ /* 0x000fe20003800000 */
[----:B-1----:R-:W-:-:S05]  /*0040*/  SHF.R.U32.HI R2, RZ, 0x5, R0 ;  /* 0x00000005ff027819 */ /* 0x002fca0000011600 */
[----:B------:R-:W1:Y:S02]  /*0050*/  SHFL.IDX PT, R3, R2, RZ, 0x1f ;  /* 0x00001fff02037589 */ /* 0x000e6400000e0000 */
[----:B-1----:R-:W-:Y:S02]  /*0060*/  R2UR UR8, R3 ;  /* 0x00000000030872ca */ /* 0x002fe400000e0000 */
[----:B------:R-:W-:-:S05]  /*0070*/  SHF.R.U32.HI R3, RZ, 0x7, R0 ;  /* 0x00000007ff037819 */ /* 0x000fca0000011600 */
[----:B------:R1:W2:Y:S06]  /*0080*/  SHFL.IDX PT, R4, R3, RZ, 0x1f ;  /* 0x00001fff03047589 */ /* 0x0002ac00000e0000 */
[----:B------:R-:W-:Y:S02]  /*0090*/  USHF.R.S32.HI UR4, URZ, 0x1f, UR8 ;  /* 0x0000001f3f047899 */ /* 0x000fe40008011408 */
[----:B------:R-:W-:Y:S02]  /*00a0*/  ISETP.NE.OR P0, PT, RZ, UR8, !P0 ;  /* 0x00000008ff007c0c */ /* 0x000fe4000c705670 */
[----:B------:R-:W-:-:S04]  /*00b0*/  ULEA.HI UR4, UR4, UR8, URZ, 0x2 ;  /* 0x0000000804047291 */ /* 0x000fc8000f8f103f */
[----:B------:R-:W-:-:S04]  /*00c0*/  ULOP3.LUT UR4, UR4, 0xfffffffc, URZ, 0xc0, !UPT ;  /* 0xfffffffc04047892 */ /* 0x000fc8000f8ec03f */
[----:B------:R-:W-:-:S03]  /*00d0*/  UIADD3 UR8, UR8, -UR4, URZ ;  /* 0x8000000408087290 */ /* 0x000fc6000fffe03f */
[----:B01----:R-:W-:Y:S09]  /*00e0*/  @P0 BRA `(.L_x_1) ;  /* 0x0000000000200947 */ /* 0x003ff20003800000 */
[----:B------:R-:W-:Y:S02]  /*00f0*/  ULDC.64 UR4, c[0x0][0x198] ;  /* 0x0000660000047ab9 */ /* 0x000fe40000000a00 */
[----:B------:R-:W-:Y:S02]  /*0100*/  UIADD3 UR6, UP0, UR4, 0xf0, URZ ;  /* 0x000000f004067890 */ /* 0x000fe4000ff1e03f */
[----:B------:R-:W-:Y:S02]  /*0110*/  UIADD3 UR4, UP1, UR4, 0x1f0, URZ ;  /* 0x000001f004047890 */ /* 0x000fe4000ff3e03f */
[----:B------:R-:W-:Y:S02]  /*0120*/  UIADD3.X UR7, URZ, UR5, URZ, UP0, !UPT ;  /* 0x000000053f077290 */ /* 0x000fe400087fe43f */
[----:B------:R-:W-:-:S07]  /*0130*/  UIADD3.X UR5, URZ, UR5, URZ, UP1, !UPT ;  /* 0x000000053f057290 */ /* 0x000fce0008ffe43f */
[----:B------:R0:W-:Y:S02]  /*0140*/  UTMACCTL.PF [UR6] ;  /* 0x00000000060079b9 */ /* 0x0001e40008040000 */
[----:B------:R0:W-:Y:S02]  /*0150*/  UTMACCTL.PF [UR4] ;  /* 0x00000000040079b9 */ /* 0x0001e40008040000 */
[----:B0-----:R-:W-:Y:S01]  /*0160*/  NOP ;  /* 0x0000000000007918 */ /* 0x001fe20000000000 */
.L_x_1:
[----:B------:R-:W-:Y:S05]  /*0170*/  BSYNC B0 ;  /* 0x0000000000007941 */ /* 0x000fea0003800000 */
.L_x_0:
[----:B------:R-:W0:Y:S01]  /*0180*/  SHFL.IDX PT, R5, R2, RZ, 0x1f ;  /* 0x00001fff02057589 */ /* 0x000e2200000e0000 */
[----:B--2---:R-:W-:Y:S01]  /*0190*/  R2UR UR16, R4 ;  /* 0x00000000041072ca */ /* 0x004fe200000e0000 */
[----:B------:R-:W-:-:S04]  /*01a0*/  UISETP.NE.AND UP0, UPT, UR8, 0x3, UPT ;  /* 0x000000030800788c */ /* 0x000fc8000bf05270 */
[----:B------:R-:W-:-:S08]  /*01b0*/  UISETP.EQ.OR UP0, UPT, UR8, URZ, !UP0 ;  /* 0x0000003f0800728c */ /* 0x000fd0000c702670 */
[----:B------:R-:W-:Y:S02]  /*01c0*/  UIADD3 UR18, UR16, -0x1, URZ ;  /* 0xffffffff10127890 */ /* 0x000fe4000fffe03f */
[----:B------:R-:W-:Y:S02]  /*01d0*/  UISETP.EQ.AND UP0, UPT, UR16, URZ, UP0 ;  /* 0x0000003f1000728c */ /* 0x000fe40008702270 */
[----:B------:R-:W-:Y:S02]  /*01e0*/  UISETP.GE.U32.AND UP1, UPT, UR18, 0x2, UPT ;  /* 0x000000021200788c */ /* 0x000fe4000bf26070 */
[----:B------:R-:W-:Y:S01]  /*01f0*/  USEL UR39, URZ, 0x1, !UP0 ;  /* 0x000000013f277887 */ /* 0x000fe2000c000000 */
[----:B0-----:R-:W-:-:S03]  /*0200*/  ISETP.NE.AND P0, PT, R5, RZ, PT ;  /* 0x000000ff0500720c */ /* 0x001fc60003f05270 */
[----:B------:R-:W-:-:S10]  /*0210*/  USEL UR39, UR39, 0x2, UP1 ;  /* 0x0000000227277887 */ /* 0x000fd40008800000 */
[----:B------:R-:W-:Y:S05]  /*0220*/  @P0 BRA `(.L_x_2) ;  /* 0x0000000000480947 */ /* 0x000fea0003800000 */
[----:B------:R-:W0:Y:S01]  /*0230*/  S2UR UR9, SR_CgaCtaId ;  /* 0x00000000000979c3 */ /* 0x000e220000008800 */
[----:B------:R-:W-:Y:S01]  /*0240*/  UMOV UR4, 0x400 ;  /* 0x0000040000047882 */ /* 0x000fe20000000000 */
[----:B------:R-:W-:Y:S01]  /*0250*/  UMOV UR5, 0x1 ;  /* 0x0000000100057882 */ /* 0x000fe20000000000 */
[----:B------:R-:W-:Y:S01]  /*0260*/  UMOV UR6, 0x80 ;  /* 0x0000008000067882 */ /* 0x000fe20000000000 */
[----:B------:R-:W-:Y:S01]  /*0270*/  ELECT P0, URZ, PT ;  /* 0x00000000003f782f */ /* 0x000fe20003800000 */
[----:B------:R-:W-:-:S04]  /*0280*/  UIADD3 UR6, -UR6, 0x100000, URZ ;  /* 0x0010000006067890 */ /* 0x000fc8000fffe13f */
[----:B------:R-:W-:Y:S02]  /*0290*/  USHF.L.U32 UR7, UR6, 0xb, URZ ;  /* 0x0000000b06077899 */ /* 0x000fe4000800063f */
[----:B------:R-:W-:Y:S02]  /*02a0*/  USHF.L.U32 UR6, UR6, 0x1, URZ ;  /* 0x0000000106067899 */ /* 0x000fe4000800063f */
[----:B0-----:R-:W-:Y:S02]  /*02b0*/  ULEA UR9, UR9, UR4, 0x18 ;  /* 0x0000000409097291 */ /* 0x001fe4000f8ec03f */
[----:B------:R-:W-:-:S04]  /*02c0*/  UIADD3 UR4, -UR5, 0x100000, URZ ;  /* 0x0010000005047890 */ /* 0x000fc8000fffe13f */
[----:B------:R-:W-:Y:S02]  /*02d0*/  USHF.L.U32 UR5, UR4, 0xb, URZ ;  /* 0x0000000b04057899 */ /* 0x000fe4000800063f */
[----:B------:R-:W-:Y:S01]  /*02e0*/  USHF.L.U32 UR4, UR4, 0x1, URZ ;  /* 0x0000000104047899 */ /* 0x000fe2000800063f */
[----:B------:R-:W0:Y:S11]  /*02f0*/  FENCE.VIEW.ASYNC.S ;  /* 0x00000000000073c6 */ /* 0x000e360000000000 */
[----:B0-----:R0:W1:Y:S01]  /*0300*/  SYNCS.EXCH.64 URZ, [UR9], UR4 ;  /* 0x00000004093f75b2 */ /* 0x0010620008000100 */
[----:B------:R0:W2:Y:S01]  /*0310*/  SYNCS.EXCH.64 URZ, [UR9+0x10], UR6 ;  /* 0x00001006093f75b2 */ /* 0x0000a20008000100 */
[----:B------:R0:W3:Y:S01]  /*0320*/  SYNCS.EXCH.64 URZ, [UR9+0x8], UR4 ;  /* 0x00000804093f75b2 */ /* 0x0000e20008000100 */
[----:B------:R0:W4:Y:S01]  /*0330*/  SYNCS.EXCH.64 URZ, [UR9+0x18], UR6 ;  /* 0x00001806093f75b2 */ /* 0x0001220008000100 */
[----:B------:R-:W-:Y:S01]  /*0340*/  NOP ;  /* 0x0000000000007918 */ /* 0x000fe20000000000 */
.L_x_2:
[----:B------:R-:W5:Y:S01]  /*0350*/  SHFL.IDX PT, R5, R2, RZ, 0x1f ;  /* 0x00001fff02057589 */ /* 0x000f6200000e0000 */
[----:B------:R-:W-:Y:S01]  /*0360*/  ELECT P0, URZ, PT ;  /* 0x00000000003f782f */ /* 0x000fe20003800000 */
[----:B------:R-:W-:Y:S01]  /*0370*/  NOP ;  /* 0x0000000000007918 */ /* 0x000fe20000000000 */
[----:B------:R-:W-:Y:S01]  /*0380*/  ELECT P1, URZ, PT ;  /* 0x00000000003f782f */ /* 0x000fe20003820000 */
[----:B------:R-:W1:Y:S01]  /*0390*/  SHFL.IDX PT, R4, R2, RZ, 0x1f ;  /* 0x00001fff02047589 */ /* 0x000e6200000e0000 */
[----:B0-----:R-:W-:Y:S01]  /*03a0*/  UMOV UR4, 0x20 ;  /* 0x0000002000047882 */ /* 0x001fe20000000000 */
[----:B------:R-:W-:Y:S01]  /*03b0*/  UMOV UR12, 0x80 ;  /* 0x00000080000c7882 */ /* 0x000fe20000000000 */
[----:B------:R-:W-:Y:S01]  /*03c0*/  NOP ;  /* 0x0000000000007918 */ /* 0x000fe20000000000 */
[----:B------:R0:W2:Y:S01]  /*03d0*/  SHFL.IDX PT, R2, R3, RZ, 0x1f ;  /* 0x00001fff03027589 */ /* 0x0000a200000e0000 */
[----:B------:R-:W-:Y:S01]  /*03e0*/  ULDC.64 UR52, c[0x0][0x208] ;  /* 0x0000820000347ab9 */ /* 0x000fe20000000a00 */
[----:B0-----:R-:W-:-:S04]  /*03f0*/  SHF.R.S32.HI R3, RZ, 0x1f, R0 ;  /* 0x0000001fff037819 */ /* 0x001fc80000011400 */
[----:B------:R-:W-:Y:S02]  /*0400*/  LEA.HI R3, R3, R0, RZ, 0x7 ;  /* 0x0000000003037211 */ /* 0x000fe400078f38ff */
[----:B-----5:R-:W-:Y:S02]  /*0410*/  ISETP.NE.OR P0, PT, R5, RZ, !P0 ;  /* 0x000000ff0500720c */ /* 0x020fe40004705670 */
[----:B------:R-:W-:Y:S02]  /*0420*/  LOP3.LUT R3, R3, 0xffffff80, RZ, 0xc0, !PT ;  /* 0xffffff8003037812 */ /* 0x000fe400078ec0ff */
[----:B-1----:R-:W-:-:S03]  /*0430*/  ISETP.NE.OR P1, PT, R4, RZ, !P1 ;  /* 0x000000ff0400720c */ /* 0x002fc60004f25670 */
[----:B------:R-:W-:-:S06]  /*0440*/  IMAD.IADD R22, R0, 0x1, -R3 ;  /* 0x0000000100167824 */ /* 0x000fcc00078e0a03 */
[----:B------:R-:W-:-:S04]  /*0450*/  VOTEU.ALL UP0, P0 ;  /* 0x00000000003f7886 */ /* 0x000fc80000000000 */
[----:B------:R-:W-:Y:S01]  /*0460*/  VOTEU.ALL UP1, P1 ;  /* 0x00000000003f7886 */ /* 0x000fe20000820000 */
[----:B------:R-:W0:Y:S01]  /*0470*/  @!UP0 S2UR UR7, SR_CgaCtaId ;  /* 0x00000000000789c3 */ /* 0x000e220000008800 */
[----:B------:R-:W-:Y:S01]  /*0480*/  @!UP0 UMOV UR6, 0x400 ;  /* 0x0000040000068882 */ /* 0x000fe20000000000 */
[----:B------:R-:W-:-:S04]  /*0490*/  @!UP0 UIADD3 UR4, -UR4, 0x100000, URZ ;  /* 0x0010000004048890 */ /* 0x000fc8000fffe13f */
[----:B------:R-:W-:Y:S02]  /*04a0*/  @!UP0 USHF.L.U32 UR5, UR4, 0xb, URZ ;  /* 0x0000000b04058899 */ /* 0x000fe4000800063f */
[----:B------:R-:W-:Y:S01]  /*04b0*/  @!UP0 USHF.L.U32 UR4, UR4, 0x1, URZ ;  /* 0x0000000104048899 */ /* 0x000fe2000800063f */
[----:B------:R-:W-:Y:S01]  /*04c0*/  @!UP1 UMOV UR10, 0x400 ;  /* 0x00000400000a9882 */ /* 0x000fe20000000000 */
[----:B------:R-:W-:Y:S01]  /*04d0*/  VOTEU.ALL UP2, P1 ;  /* 0x00000000003f7886 */ /* 0x000fe20000840000 */
[----:B------:R-:W-:Y:S01]  /*04e0*/  VOTEU.ALL UP3, P1 ;  /* 0x00000000003f7886 */ /* 0x000fe20000860000 */
[----:B------:R-:W-:Y:S01]  /*04f0*/  VOTEU.ALL UP4, P1 ;  /* 0x00000000003f7886 */ /* 0x000fe20000880000 */
[----:B------:R-:W1:Y:S01]  /*0500*/  @!UP1 S2UR UR11, SR_CgaCtaId ;  /* 0x00000000000b99c3 */ /* 0x000e620000008800 */
[----:B------:R-:W-:Y:S01]  /*0510*/  VOTEU.ALL UP5, P1 ;  /* 0x00000000003f7886 */ /* 0x000fe200008a0000 */
[----:B------:R-:W-:Y:S01]  /*0520*/  ISETP.NE.AND P1, PT, RZ, UR16, PT ;  /* 0x00000010ff007c0c */ /* 0x000fe2000bf25270 */
[----:B0-----:R-:W-:-:S02]  /*0530*/  @!UP0 ULEA UR9, UR7, UR6, 0x18 ;  /* 0x0000000607098291 */ /* 0x001fc4000f8ec03f */
[----:B------:R-:W-:-:S04]  /*0540*/  @!UP1 UIADD3 UR6, -UR12, 0x100000, URZ ;  /* 0x001000000c069890 */ /* 0x000fc8000fffe13f */
[----:B------:R-:W-:Y:S02]  /*0550*/  @!UP1 USHF.L.U32 UR7, UR6, 0xb, URZ ;  /* 0x0000000b06079899 */ /* 0x000fe4000800063f */
[----:B------:R-:W-:Y:S01]  /*0560*/  @!UP1 USHF.L.U32 UR6, UR6, 0x1, URZ ;  /* 0x0000000106069899 */ /* 0x000fe2000800063f */
[----:B------:R-:W-:Y:S01]  /*0570*/  VOTEU.ALL UP0, P0 ;  /* 0x00000000003f7886 */ /* 0x000fe20000000000 */
[----:B-1----:R-:W-:Y:S01]  /*0580*/  @!UP1 ULEA UR10, UR11, UR10, 0x18 ;  /* 0x0000000a0b0a9291 */ /* 0x002fe2000f8ec03f */
[----:B------:R-:W-:Y:S01]  /*0590*/  VOTEU.ALL UP1, P0 ;  /* 0x00000000003f7886 */ /* 0x000fe20000020000 */
[----:B------:R-:W0:Y:S02]  /*05a0*/  FENCE.VIEW.ASYNC.S ;  /* 0x00000000000073c6 */ /* 0x000e240000000000 */
[----:B0-----:R-:W3:Y:S02]  /*05b0*/  @!UP0 SYNCS.EXCH.64 URZ, [UR9+0x50], UR4 ;  /* 0x00005004093f85b2 */ /* 0x001ee40008000100 */
[----:B------:R0:W3:Y:S01]  /*05c0*/  @!UP1 SYNCS.EXCH.64 URZ, [UR9+0x58], UR4 ;  /* 0x00005804093f95b2 */ /* 0x0000e20008000100 */
[----:B------:R-:W-:Y:S01]  /*05d0*/  NOP ;  /* 0x0000000000007918 */ /* 0x000fe20000000000 */
[----:B0-----:R-:W-:Y:S01]  /*05e0*/  ULDC.64 UR4, c[0x0][0x598] ;  /* 0x0001660000047ab9 */ /* 0x001fe20000000a00 */
[----:B--2---:R-:W-:-:S02]  /*05f0*/  R2UR UR9, R2 ;  /* 0x00000000020972ca */ /* 0x004fc400000e0000 */
[----:B------:R-:W-:Y:S01]  /*0600*/  ISETP.NE.U32.AND P0, PT, RZ, UR4, PT ;  /* 0x00000004ff007c0c */ /* 0x000fe2000bf05070 */
[----:B------:R0:W3:Y:S03]  /*0610*/  @!UP2 SYNCS.EXCH.64 URZ, [UR10+0x30], UR6 ;  /* 0x000030060a3fa5b2 */ /* 0x0000e60008000100 */
[----:B------:R-:W-:Y:S01]  /*0620*/  ISETP.NE.AND.EX P0, PT, RZ, UR5, PT, P0 ;  /* 0x00000005ff007c0c */ /* 0x000fe2000bf05300 */
[----:B------:R0:W3:Y:S01]  /*0630*/  @!UP3 SYNCS.EXCH.64 URZ, [UR10+0x38], UR6 ;  /* 0x000038060a3fb5b2 */ /* 0x0000e20008000100 */
[----:B------:R0:W3:Y:S01]  /*0640*/  @!UP4 SYNCS.EXCH.64 URZ, [UR10+0x40], UR6 ;  /* 0x000040060a3fc5b2 */ /* 0x0000e20008000100 */
[----:B------:R0:W3:Y:S01]  /*0650*/  @!UP5 SYNCS.EXCH.64 URZ, [UR10+0x48], UR6 ;  /* 0x000048060a3fd5b2 */ /* 0x0000e20008000100 */
[----:B------:R-:W-:Y:S01]  /*0660*/  NOP ;  /* 0x0000000000007918 */ /* 0x000fe20000000000 */
[----:B---34-:R-:W-:Y:S08]  /*0670*/  BAR.SYNC.DEFER_BLOCKING 0x0 ;  /* 0x0000000000007b1d */ /* 0x018ff00000010000 */
[----:B0-----:R-:W-:Y:S05]  /*0680*/  @!P0 BRA `(.L_x_3) ;  /* 0x00000000001c8947 */ /* 0x001fea0003800000 */
[----:B------:R-:W0:Y:S02]  /*0690*/  LDC.64 R2, c[0x0][0x598] ;  /* 0x00016600ff027b82 */ /* 0x000e240000000a00 */
[----:B0-----:R-:W2:Y:S02]  /*06a0*/  LDG.E.64 R2, desc[UR52][R2.64] ;  /* 0x0000003402027981 */ /* 0x001ea4000c1e1b00 */
[----:B--2---:R-:W-:-:S04]  /*06b0*/  ISETP.NE.U32.AND P0, PT, R2, RZ, PT ;  /* 0x000000ff0200720c */ /* 0x004fc80003f05070 */
[----:B------:R-:W-:-:S13]  /*06c0*/  ISETP.NE.AND.EX P0, PT, R3, RZ, PT, P0 ;  /* 0x000000ff0300720c */ /* 0x000fda0003f05300 */
[----:B------:R-:W-:Y:S05]  /*06d0*/  @!P0 BRA `(.L_x_3) ;  /* 0x0000000000088947 */ /* 0x000fea0003800000 */
[----:B------:R1:W5:Y:S01]  /*06e0*/  LD.E R153, desc[UR52][R2.64] ;  /* 0x0000003402997980 */ /* 0x000362000c101900 */
[----:B------:R-:W-:Y:S05]  /*06f0*/  BRA `(.L_x_4) ;  /* 0x0000000000247947 */ /* 0x000fea0003800000 */
.L_x_3:
[----:B------:R-:W-:Y:S02]  /*0700*/  ULDC.64 UR4, c[0x0][0x588] ;  /* 0x0001620000047ab9 */ /* 0x000fe40000000a00 */
[----:B------:R-:W-:-:S04]  /*0710*/  ISETP.NE.U32.AND P0, PT, RZ, UR4, PT ;  /* 0x00000004ff007c0c */ /* 0x000fc8000bf05070 */
[----:B------:R-:W-:-:S13]  /*0720*/  ISETP.NE.AND.EX P0, PT, RZ, UR5, PT, P0 ;  /* 0x00000005ff007c0c */ /* 0x000fda000bf05300 */
[----:B------:R-:W-:Y:S05]  /*0730*/  @!P0 BRA `(.L_x_5) ;  /* 0x00000000000c8947 */ /* 0x000fea0003800000 */
[----:B------:R-:W0:Y:S02]  /*0740*/  LDC.64 R2, c[0x0][0x588] ;  /* 0x00016200ff027b82 */ /* 0x000e240000000a00 */
[----:B0-----:R0:W5:Y:S01]  /*0750*/  LDG.E R153, desc[UR52][R2.64] ;  /* 0x0000003402997981 */ /* 0x001162000c1e1900 */
[----:B------:R-:W-:Y:S05]  /*0760*/  BRA `(.L_x_4) ;  /* 0x0000000000087947 */ /* 0x000fea0003800000 */
.L_x_5:
[----:B------:R-:W-:Y:S02]  /*0770*/  ULDC UR4, c[0x0][0x580] ;  /* 0x0001600000047ab9 */ /* 0x000fe40000000800 */
[----:B------:R-:W-:-:S07]  /*0780*/  IMAD.U32 R153, RZ, RZ, UR4 ;  /* 0x00000004ff997e24 */ /* 0x000fce000f8e00ff */
.L_x_4:
[----:B------:R-:W-:Y:S02]  /*0790*/  ULDC.64 UR4, c[0x0][0x5a0] ;  /* 0x0001680000047ab9 */ /* 0x000fe40000000a00 */
[----:B------:R-:W-:-:S04]  /*07a0*/  ISETP.NE.U32.AND P0, PT, RZ, UR4, PT ;  /* 0x00000004ff007c0c */ /* 0x000fc8000bf05070 */
[----:B------:R-:W-:-:S13]  /*07b0*/  ISETP.NE.AND.EX P0, PT, RZ, UR5, PT, P0 ;  /* 0x00000005ff007c0c */ /* 0x000fda000bf05300 */
[----:B------:R-:W-:Y:S05]  /*07c0*/  @!P0 BRA `(.L_x_6) ;  /* 0x00000000001c8947 */ /* 0x000fea0003800000 */
[----:B01----:R-:W0:Y:S02]  /*07d0*/  LDC.64 R2, c[0x0][0x5a0] ;  /* 0x00016800ff027b82 */ /* 0x003e240000000a00 */
[----:B0-----:R-:W2:Y:S02]  /*07e0*/  LDG.E.64 R2, desc[UR52][R2.64] ;  /* 0x0000003402027981 */ /* 0x001ea4000c1e1b00 */
[----:B--2---:R-:W-:-:S04]  /*07f0*/  ISETP.NE.U32.AND P0, PT, R2, RZ, PT ;  /* 0x000000ff0200720c */ /* 0x004fc80003f05070 */
[----:B------:R-:W-:-:S13]  /*0800*/  ISETP.NE.AND.EX P0, PT, R3, RZ, PT, P0 ;  /* 0x000000ff0300720c */ /* 0x000fda0003f05300 */
[----:B------:R-:W-:Y:S05]  /*0810*/  @!P0 BRA `(.L_x_6) ;  /* 0x0000000000088947 */ /* 0x000fea0003800000 */
[----:B------:R3:W5:Y:S01]  /*0820*/  LD.E R152, desc[UR52][R2.64] ;  /* 0x0000003402987980 */ /* 0x000762000c101900 */
[----:B------:R-:W-:Y:S05]  /*0830*/  BRA `(.L_x_7) ;  /* 0x0000000000247947 */ /* 0x000fea0003800000 */
.L_x_6:
[----:B------:R-:W-:Y:S02]  /*0840*/  ULDC.64 UR4, c[0x0][0x590] ;  /* 0x0001640000047ab9 */ /* 0x000fe40000000a00 */
[----:B------:R-:W-:-:S04]  /*0850*/  ISETP.NE.U32.AND P0, PT, RZ, UR4, PT ;  /* 0x00000004ff007c0c */ /* 0x000fc8000bf05070 */
[----:B------:R-:W-:-:S13]  /*0860*/  ISETP.NE.AND.EX P0, PT, RZ, UR5, PT, P0 ;  /* 0x00000005ff007c0c */ /* 0x000fda000bf05300 */
[----:B------:R-:W-:Y:S05]  /*0870*/  @!P0 BRA `(.L_x_8) ;  /* 0x00000000000c8947 */ /* 0x000fea0003800000 */
[----:B01----:R-:W0:Y:S02]  /*0880*/  LDC.64 R2, c[0x0][0x590] ;  /* 0x00016400ff027b82 */ /* 0x003e240000000a00 */
[----:B0-----:R2:W5:Y:S01]  /*0890*/  LDG.E R152, desc[UR52][R2.64] ;  /* 0x0000003402987981 */ /* 0x001562000c1e1900 */
[----:B------:R-:W-:Y:S05]  /*08a0*/  BRA `(.L_x_7) ;  /* 0x0000000000087947 */ /* 0x000fea0003800000 */
.L_x_8:
[----:B------:R-:W-:Y:S02]  /*08b0*/  ULDC UR4, c[0x0][0x584] ;  /* 0x0001610000047ab9 */ /* 0x000fe40000000800 */
[----:B------:R-:W-:-:S07]  /*08c0*/  IMAD.U32 R152, RZ, RZ, UR4 ;  /* 0x00000004ff987e24 */ /* 0x000fce000f8e00ff */
.L_x_7:
[----:B------:R-:W4:Y:S01]  /*08d0*/  S2UR UR11, SR_CTAID.Y ;  /* 0x00000000000b79c3 */ /* 0x000f220000002600 */
[----:B------:R-:W-:Y:S01]  /*08e0*/  ULDC UR5, c[0x0][0x65c] ;  /* 0x0001970000057ab9 */ /* 0x000fe20000000800 */
[----:B------:R-:W-:Y:S01]  /*08f0*/  UISETP.NE.AND UP0, UPT, UR16, 0x2, UPT ;  /* 0x000000021000788c */ /* 0x000fe2000bf05270 */
[----:B0123--:R-:W-:Y:S01]  /*0900*/  PRMT R3, RZ, 0x7610, R3 ;  /* 0x00007610ff037816 */ /* 0x00ffe20000000003 */
[----:B------:R-:W-:Y:S01]  /*0910*/  UISETP.NE.AND UP2, UPT, UR5, 0x1, UPT ;  /* 0x000000010500788c */ /* 0x000fe2000bf45270 */
[----:B------:R-:W-:Y:S02]  /*0920*/  IMAD.MOV.U32 R18, RZ, RZ, -0x1 ;  /* 0xffffffffff127424 */ /* 0x000fe400078e00ff */
[----:B------:R-:W-:Y:S01]  /*0930*/  IMAD.MOV.U32 R2, RZ, RZ, -0x1 ;  /* 0xffffffffff027424 */ /* 0x000fe200078e00ff */
[----:B------:R-:W0:Y:S01]  /*0940*/  S2UR UR4, SR_CTAID.X ;  /* 0x00000000000479c3 */ /* 0x000e220000002500 */
[----:B------:R-:W-:Y:S01]  /*0950*/  UP2UR UR45, UPR, URZ, 0x4 ;  /* 0x000000043f2d7883 */ /* 0x000fe20008000000 */
[----:B------:R-:W-:-:S05]  /*0960*/  IMAD.MOV.U32 R19, RZ, RZ, -0x1 ;  /* 0xffffffffff137424 */ /* 0x000fca00078e00ff */
[----:B------:R-:W-:Y:S01]  /*0970*/  @UP2 ULDC UR14, c[0x0][0x10] ;  /* 0x00000400000e2ab9 */ /* 0x000fe20000000800 */
[----:B------:R-:W-:Y:S01]  /*0980*/  @UP2 UMOV UR7, URZ ;  /* 0x0000003f00072c82 */ /* 0x000fe20008000000 */
[----:B------:R-:W-:Y:S01]  /*0990*/  @UP2 UMOV UR5, URZ ;  /* 0x0000003f00052c82 */ /* 0x000fe20008000000 */
[----:B----4-:R-:W-:Y:S02]  /*09a0*/  @UP2 UMOV UR10, UR11 ;  /* 0x0000000b000a2c82 */ /* 0x010fe40008000000 */
[----:B------:R-:W-:Y:S01]  /*09b0*/  @UP2 UMOV UR6, UR10 ;  /* 0x0000000a00062c82 */ /* 0x000fe20008000000 */
[----:B------:R-:W-:Y:S01]  /*09c0*/  @!UP2 UMOV UR10, UR11 ;  /* 0x0000000b000aac82 */ /* 0x000fe20008000000 */
[----:B0-----:R-:W-:-:S03]  /*09d0*/  @UP2 UIMAD.WIDE.U32 UR14, UR4, UR14, UR6 ;  /* 0x0000000e040e22a5 */ /* 0x001fc6000f8e0006 */
[----:B------:R-:W-:Y:S01]  /*09e0*/  @!UP2 ULDC UR6, c[0x0][0xc] ;  /* 0x000003000006aab9 */ /* 0x000fe20000000800 */
[----:B------:R-:W-:Y:S01]  /*09f0*/  @UP2 UIADD3 UR15, UR15, UR5, URZ ;  /* 0x000000050f0f2290 */ /* 0x000fe2000fffe03f */
[----:B------:R-:W-:Y:S02]  /*0a00*/  ULDC UR12, c[0x0][0xc] ;  /* 0x00000300000c7ab9 */ /* 0x000fe40000000800 */
[----:B------:R-:W-:Y:S01]  /*0a10*/  UMOV UR5, URZ ;  /* 0x0000003f00057c82 */ /* 0x000fe20008000000 */
[----:B------:R-:W-:Y:S01]  /*0a20*/  ULDC UR13, c[0x0][0x10] ;  /* 0x00000400000d7ab9 */ /* 0x000fe20000000800 */
[----:B------:R-:W-:Y:S02]  /*0a30*/  @!UP2 UIMAD.WIDE.U32 UR6, UR6, UR10, UR4 ;  /* 0x0000000a0606a2a5 */ /* 0x000fe4000f8e0004 */
[----:B------:R-:W-:Y:S01]  /*0a40*/  UIMAD.WIDE.U32 UR12, UR12, UR13, URZ ;  /* 0x0000000d0c0c72a5 */ /* 0x000fe2000f8e003f */
[----:B------:R-:W-:-:S03]  /*0a50*/  ULDC UR11, c[0x0][0x14] ;  /* 0x00000500000b7ab9 */ /* 0x000fc60000000800 */
[----:B------:R-:W-:Y:S02]  /*0a60*/  UIMAD.WIDE.U32 UR46, UR12, UR11, URZ ;  /* 0x0000000b0c2e72a5 */ /* 0x000fe4000f8e003f */
[----:B------:R-:W-:Y:S01]  /*0a70*/  UIMAD UR37, UR13, UR11, URZ ;  /* 0x0000000b0d2572a4 */ /* 0x000fe2000f8e023f */
[----:B------:R-:W-:Y:S01]  /*0a80*/  @!UP2 UMOV UR14, UR6 ;  /* 0x00000006000eac82 */ /* 0x000fe20008000000 */
[----:B------:R-:W-:Y:S02]  /*0a90*/  @!UP2 UMOV UR15, UR7 ;  /* 0x00000007000fac82 */ /* 0x000fe40008000000 */
[----:B------:R-:W-:Y:S02]  /*0aa0*/  UIADD3 UR37, UR47, UR37, URZ ;  /* 0x000000252f257290 */ /* 0x000fe4000fffe03f */
[----:B------:R-:W-:Y:S01]  /*0ab0*/  UIADD3 UR6, UP1, UR14, UR46, URZ ;  /* 0x0000002e0e067290 */ /* 0x000fe2000ff3e03f */
[----:B------:R-:W-:-:S03]  /*0ac0*/  ULDC.64 UR12, c[0x0][0x650] ;  /* 0x00019400000c7ab9 */ /* 0x000fc60000000a00 */
[----:B------:R-:W-:Y:S02]  /*0ad0*/  UIADD3.X UR7, UR15, UR37, URZ, UP1, !UPT ;  /* 0x000000250f077290 */ /* 0x000fe40008ffe43f */
[----:B------:R-:W-:Y:S02]  /*0ae0*/  USEL UR6, UR6, UR14, !UP0 ;  /* 0x0000000e06067287 */ /* 0x000fe4000c000000 */
[----:B------:R-:W-:Y:S02]  /*0af0*/  USEL UR7, UR7, UR15, !UP0 ;  /* 0x0000000f07077287 */ /* 0x000fe4000c000000 */
[----:B------:R-:W-:Y:S02]  /*0b00*/  UISETP.GE.U32.AND UP1, UPT, UR6, UR12, UPT ;  /* 0x0000000c0600728c */ /* 0x000fe4000bf26070 */
[----:B------:R-:W-:Y:S02]  /*0b10*/  IMAD.U32 R16, RZ, RZ, UR6 ;  /* 0x00000006ff107e24 */ /* 0x000fe4000f8e00ff */
[----:B------:R-:W-:-:S02]  /*0b20*/  UISETP.GE.U32.AND.EX UP1, UPT, UR7, UR13, UPT, UP1 ;  /* 0x0000000d0700728c */ /* 0x000fc4000bf26110 */
[----:B------:R-:W-:-:S04]  /*0b30*/  IMAD.U32 R17, RZ, RZ, UR7 ;  /* 0x00000007ff117e24 */ /* 0x000fc8000f8e00ff */
[----:B------:R-:W-:-:S13]  /*0b40*/  PLOP3.LUT P0, PT, PT, PT, UP1, 0x80, 0x0 ;  /* 0x000000000000781c */ /* 0x000fda0003f0f018 */
[----:B------:R-:W-:Y:S05]  /*0b50*/  @P0 BRA `(.L_x_9) ;  /* 0x00000004008c0947 */ /* 0x000fea0003800000 */
[----:B------:R-:W-:Y:S01]  /*0b60*/  I2FP.F32.U32 R2, UR4 ;  /* 0x0000000400027c45 */ /* 0x000fe20008201000 */
[----:B------:R-:W-:Y:S01]  /*0b70*/  ULDC.64 UR20, c[0x0][0x628] ;  /* 0x00018a0000147ab9 */ /* 0x000fe20000000a00 */
[----:B------:R-:W-:Y:S01]  /*0b80*/  ULDC UR6, c[0x0][0x150] ;  /* 0x0000540000067ab9 */ /* 0x000fe20000000800 */
[----:B------:R-:W-:Y:S01]  /*0b90*/  ISETP.NE.U32.AND P0, PT, RZ, UR20, PT ;  /* 0x00000014ff007c0c */ /* 0x000fe2000bf05070 */
[----:B------:R-:W-:Y:S01]  /*0ba0*/  ULDC UR17, c[0x0][0x630] ;  /* 0x00018c0000117ab9 */ /* 0x000fe20000000800 */
[----:B------:R-:W-:Y:S01]  /*0bb0*/  FMUL R2, R2, UR6 ;  /* 0x0000000602027c20 */ /* 0x000fe20008400000 */
[----:B------:R-:W-:Y:S01]  /*0bc0*/  R2UR UR22, R16 ;  /* 0x00000000101672ca */ /* 0x000fe200000e0000 */
[----:B------:R-:W-:Y:S01]  /*0bd0*/  ULDC UR24, c[0x0][0x154] ;  /* 0x0000550000187ab9 */ /* 0x000fe20000000800 */
[----:B------:R-:W-:Y:S01]  /*0be0*/  ISETP.NE.AND.EX P0, PT, RZ, UR21, PT, P0 ;  /* 0x00000015ff007c0c */ /* 0x000fe2000bf05300 */
[----:B------:R0:W1:Y:S01]  /*0bf0*/  F2I.U32.TRUNC.NTZ R3, R2 ;  /* 0x0000000200037305 */ /* 0x000062000020f000 */
[----:B------:R-:W-:-:S02]  /*0c00*/  R2UR UR23, R17 ;  /* 0x00000000111772ca */ /* 0x000fc400000e0000 */
[----:B------:R-:W-:Y:S02]  /*0c10*/  R2UR UR6, R16 ;  /* 0x00000000100672ca */ /* 0x000fe400000e0000 */
[----:B------:R-:W-:-:S07]  /*0c20*/  R2UR UR7, R17 ;  /* 0x00000000110772ca */ /* 0x000fce00000e0000 */
[----:B0-----:R-:W-:Y:S08]  /*0c30*/  @!P0 BRA `(.L_x_10) ;  /* 0x0000000000308947 */ /* 0x001ff00003800000 */
[----:B------:R-:W-:Y:S01]  /*0c40*/  R2UR UR6, R16 ;  /* 0x00000000100672ca */ /* 0x000fe200000e0000 */
[----:B------:R-:W-:Y:S01]  /*0c50*/  ULDC UR11, c[0x0][0x634] ;  /* 0x00018d00000b7ab9 */ /* 0x000fe20000000800 */
[----:B------:R-:W-:-:S11]  /*0c60*/  R2UR UR16, R17 ;  /* 0x00000000111072ca */ /* 0x000fd600000e0000 */
[----:B------:R-:W-:-:S04]  /*0c70*/  UIADD3 UR11, UP1, UR6, UR11, URZ ;  /* 0x0000000b060b7290 */ /* 0x000fc8000ff3e03f */
[----:B------:R-:W-:-:S04]  /*0c80*/  UIADD3.X UR16, URZ, UR16, URZ, UP1, !UPT ;  /* 0x000000103f107290 */ /* 0x000fc80008ffe43f */
[----:B------:R-:W-:-:S04]  /*0c90*/  UIMAD.WIDE.U32 UR6, UR16, UR20, URZ ;  /* 0x00000014100672a5 */ /* 0x000fc8000f8e003f */
[----:B------:R-:W-:Y:S02]  /*0ca0*/  UIMAD.WIDE.U32 UR12, UP1, UR11, UR21, UR6 ;  /* 0x000000150b0c72a5 */ /* 0x000fe4000f820006 */
[----:B------:R-:W-:Y:S02]  /*0cb0*/  UIMAD.WIDE.U32 UR6, UR11, UR20, URZ ;  /* 0x000000140b0672a5 */ /* 0x000fe4000f8e003f */
[----:B------:R-:W-:Y:S02]  /*0cc0*/  UIADD3.X UR15, URZ, URZ, URZ, UP1, !UPT ;  /* 0x0000003f3f0f7290 */ /* 0x000fe40008ffe43f */
[----:B------:R-:W-:Y:S01]  /*0cd0*/  UIADD3 URZ, UP1, UR7, UR12, URZ ;  /* 0x0000000c073f7290 */ /* 0x000fe2000ff3e03f */
[----:B------:R-:W-:-:S03]  /*0ce0*/  UMOV UR14, UR13 ;  /* 0x0000000d000e7c82 */ /* 0x000fc60008000000 */
[----:B------:R-:W-:-:S12]  /*0cf0*/  UIMAD.WIDE.U32.X UR6, UR16, UR21, UR14, UP1 ;  /* 0x00000015100672a5 */ /* 0x000fd800088e040e */
.L_x_10:
[----:B------:R-:W-:Y:S01]  /*0d00*/  USHF.R.U64 UR5, UR6, UR17, UR7 ;  /* 0x0000001106057299 */ /* 0x000fe20008001207 */
[----:B------:R-:W-:Y:S01]  /*0d10*/  I2FP.F32.U32 R2, UR10 ;  /* 0x0000000a00027c45 */ /* 0x000fe20008201000 */
[----:B------:R-:W-:Y:S01]  /*0d20*/  USHF.R.U32.HI UR6, URZ, UR17, UR7 ;  /* 0x000000113f067299 */ /* 0x000fe20008011607 */
[----:B-1----:R-:W-:Y:S01]  /*0d30*/  R2UR UR16, R3 ;  /* 0x00000000031072ca */ /* 0x002fe200000e0000 */
[----:B------:R-:W-:Y:S02]  /*0d40*/  UIADD3 UR19, UP1, URZ, -UR5, URZ ;  /* 0x800000053f137290 */ /* 0x000fe4000ff3e03f */
[----:B------:R-:W-:Y:S01]  /*0d50*/  FMUL R2, R2, UR24 ;  /* 0x0000001802027c20 */ /* 0x000fe20008400000 */
[----:B------:R-:W-:Y:S01]  /*0d60*/  ULDC.64 UR12, c[0x0][0x620] ;  /* 0x00018800000c7ab9 */ /* 0x000fe20000000a00 */
[----:B------:R-:W-:Y:S01]  /*0d70*/  UIADD3.X UR6, URZ, ~UR6, URZ, UP1, !UPT ;  /* 0x800000063f067290 */ /* 0x000fe20008ffe43f */
[----:B------:R-:W-:Y:S01]  /*0d80*/  UMOV UR14, UR22 ;  /* 0x00000016000e7c82 */ /* 0x000fe20008000000 */
[----:B------:R-:W-:-:S02]  /*0d90*/  UMOV UR15, UR23 ;  /* 0x00000017000f7c82 */ /* 0x000fc40008000000 */
[----:B------:R-:W-:Y:S01]  /*0da0*/  UIMAD UR6, UR6, UR12, URZ ;  /* 0x0000000c060672a4 */ /* 0x000fe2000f8e023f */
[----:B------:R-:W0:Y:S01]  /*0db0*/  F2I.U32.TRUNC.NTZ R2, R2 ;  /* 0x0000000200027305 */ /* 0x000e22000020f000 */
[----:B------:R-:W-:Y:S02]  /*0dc0*/  UIMAD.WIDE.U32 UR14, UR19, UR12, UR14 ;  /* 0x0000000c130e72a5 */ /* 0x000fe4000f8e000e */
[----:B------:R-:W-:Y:S01]  /*0dd0*/  UIMAD UR19, UR19, UR13, UR6 ;  /* 0x0000000d131372a4 */ /* 0x000fe2000f8e0206 */
[----:B------:R-:W-:Y:S02]  /*0de0*/  ULDC UR25, c[0x0][0x658] ;  /* 0x0001960000197ab9 */ /* 0x000fe40000000800 */
[----:B------:R-:W-:Y:S01]  /*0df0*/  UMOV UR13, 0xffffffff ;  /* 0xffffffff000d7882 */ /* 0x000fe20000000000 */
[----:B------:R-:W-:Y:S01]  /*0e00*/  UIADD3 UR19, UR15, UR19, URZ ;  /* 0x000000130f137290 */ /* 0x000fe2000fffe03f */
[----:B------:R-:W-:Y:S01]  /*0e10*/  ULDC UR21, c[0x0][0x618] ;  /* 0x0001860000157ab9 */ /* 0x000fe20000000800 */
[----:B------:R-:W-:Y:S01]  /*0e20*/  ULDC.64 UR6, c[0x0][0x640] ;  /* 0x0001900000067ab9 */ /* 0x000fe20000000a00 */
[----:B------:R-:W-:Y:S01]  /*0e30*/  USHF.L.U32 UR15, UR13, UR25, URZ ;  /* 0x000000190d0f7299 */ /* 0x000fe2000800063f */
[----:B------:R-:W-:Y:S01]  /*0e40*/  ISETP.NE.U32.AND P0, PT, RZ, UR6, PT ;  /* 0x00000006ff007c0c */ /* 0x000fe2000bf05070 */
[----:B------:R-:W-:-:S02]  /*0e50*/  USHF.R.U64 UR13, UR14, UR21, UR19 ;  /* 0x000000150e0d7299 */ /* 0x000fc40008001213 */
[----:B------:R-:W-:Y:S01]  /*0e60*/  USHF.R.U32.HI UR14, URZ, UR21, UR19 ;  /* 0x000000153f0e7299 */ /* 0x000fe20008011613 */
[----:B0-----:R-:W-:Y:S01]  /*0e70*/  R2UR UR20, R2 ;  /* 0x00000000021472ca */ /* 0x001fe200000e0000 */
[----:B------:R-:W-:Y:S01]  /*0e80*/  ULDC UR23, c[0x0][0x608] ;  /* 0x0001820000177ab9 */ /* 0x000fe20000000800 */
[----:B------:R-:W-:Y:S01]  /*0e90*/  ISETP.NE.AND.EX P0, PT, RZ, UR7, PT, P0 ;  /* 0x00000007ff007c0c */ /* 0x000fe2000bf05300 */
[----:B------:R-:W-:Y:S02]  /*0ea0*/  USHF.R.U64 UR27, UR13, UR23, UR14 ;  /* 0x000000170d1b7299 */ /* 0x000fe4000800120e */
[----:B------:R-:W-:Y:S01]  /*0eb0*/  USHF.R.U32.HI UR14, URZ, UR23, UR14 ;  /* 0x000000173f0e7299 */ /* 0x000fe2000801160e */
[----:B------:R-:W-:Y:S01]  /*0ec0*/  UMOV UR22, 0x1 ;  /* 0x0000000100167882 */ /* 0x000fe20000000000 */
[----:B------:R-:W-:Y:S02]  /*0ed0*/  UIADD3 UR16, -UR16, URZ, URZ ;  /* 0x0000003f10107290 */ /* 0x000fe4000fffe13f */
[----:B------:R-:W-:-:S02]  /*0ee0*/  USHF.R.U64 UR28, UR27, UR25, UR14 ;  /* 0x000000191b1c7299 */ /* 0x000fc4000800120e */
[----:B------:R-:W-:Y:S01]  /*0ef0*/  USHF.L.U32 UR19, UR22, UR25, URZ ;  /* 0x0000001916137299 */ /* 0x000fe2000800063f */
[----:B------:R-:W-:Y:S01]  /*0f00*/  ULDC UR17, c[0x0][0x144] ;  /* 0x0000510000117ab9 */ /* 0x000fe20000000800 */
[----:B------:R-:W-:Y:S01]  /*0f10*/  ULDC UR11, c[0x0][0x600] ;  /* 0x00018000000b7ab9 */ /* 0x000fe20000000800 */
[----:B------:R-:W-:Y:S02]  /*0f20*/  ULOP3.LUT UR22, URZ, UR15, URZ, 0x33, !UPT ;  /* 0x0000000f3f167292 */ /* 0x000fe4000f8e333f */
[----:B------:R-:W-:Y:S02]  /*0f30*/  USHF.R.U32.HI UR15, URZ, UR25, UR14 ;  /* 0x000000193f0f7299 */ /* 0x000fe4000801160e */
[----:B------:R-:W-:Y:S02]  /*0f40*/  UIADD3 UR12, UR11, -0x1, URZ ;  /* 0xffffffff0b0c7890 */ /* 0x000fe4000fffe03f */
[----:B------:R-:W-:Y:S02]  /*0f50*/  UIADD3 UR24, -UR20, URZ, URZ ;  /* 0x0000003f14187290 */ /* 0x000fe4000fffe13f */
[----:B------:R-:W-:Y:S01]  /*0f60*/  UIMAD UR4, UR17, UR16, UR4 ;  /* 0x00000010110472a4 */ /* 0x000fe2000f8e0204 */
[----:B------:R-:W-:Y:S01]  /*0f70*/  ULDC UR29, c[0x0][0x148] ;  /* 0x00005200001d7ab9 */ /* 0x000fe20000000800 */
[----:B------:R-:W-:Y:S01]  /*0f80*/  ULDC UR25, c[0x0][0x648] ;  /* 0x0001920000197ab9 */ /* 0x000fe20000000800 */
[----:B------:R-:W-:Y:S01]  /*0f90*/  ULDC UR26, c[0x0][0x638] ;  /* 0x00018e00001a7ab9 */ /* 0x000fe20000000800 */
[----:B------:R-:W-:Y:S01]  /*0fa0*/  UMOV UR14, UR28 ;  /* 0x0000001c000e7c82 */ /* 0x000fe20008000000 */
[----:B------:R-:W-:Y:S07]  /*0fb0*/  @!P0 BRA `(.L_x_11) ;  /* 0x0000000000308947 */ /* 0x000fee0003800000 */
[----:B------:R-:W-:Y:S02]  /*0fc0*/  ULDC UR20, c[0x0][0x64c] ;  /* 0x0001930000147ab9 */ /* 0x000fe40000000800 */
        /* <DEDUP_REMOVED lines=8> */
[----:B------:R-:W-:-:S07]  /*1050*/  UIMAD.WIDE.U32.X UR6, UR23, UR7, UR20, UP1 ;  /* 0x00000007170672a5 */ /* 0x000fce00088e0414 */
[----:B------:R-:W-:Y:S01]  /*1060*/  UMOV UR14, UR6 ;  /* 0x00000006000e7c82 */ /* 0x000fe20008000000 */
[----:B------:R-:W-:-:S05]  /*1070*/  UMOV UR15, UR7 ;  /* 0x00000007000f7c82 */ /* 0x000fca0008000000 */
.L_x_11:
[----:B------:R-:W-:Y:S01]  /*1080*/  UISETP.NE.AND UP1, UPT, UR45, URZ, UPT ;  /* 0x0000003f2d00728c */ /* 0x000fe2000bf25270 */
[----:B------:R-:W-:Y:S01]  /*1090*/  IMAD.MOV.U32 R3, RZ, RZ, 0x1 ;  /* 0x00000001ff037424 */ /* 0x000fe200078e00ff */
[----:B------:R-:W-:Y:S01]  /*10a0*/  USHF.R.U64 UR6, UR14, UR25, UR15 ;  /* 0x000000190e067299 */ /* 0x000fe2000800120f */
[----:B------:R-:W-:Y:S01]  /*10b0*/  IMAD.U32 R19, RZ, RZ, UR5 ;  /* 0x00000005ff137e24 */ /* 0x000fe2000f8e00ff */
[----:B------:R-:W-:Y:S02]  /*10c0*/  ULOP3.LUT UR22, UR27, UR22, URZ, 0xc0, !UPT ;  /* 0x000000161b167292 */ /* 0x000fe4000f8ec03f */
[----:B------:R-:W-:Y:S02]  /*10d0*/  UIADD3 UR7, -UR6, URZ, URZ ;  /* 0x0000003f06077290 */ /* 0x000fe4000fffe13f */
[----:B------:R-:W-:Y:S02]  /*10e0*/  UIMAD UR19, UR19, UR6, UR22 ;  /* 0x00000006131372a4 */ /* 0x000fe4000f8e0216 */
[----:B------:R-:W-:-:S02]  /*10f0*/  ULOP3.LUT UR12, UR13, UR12, URZ, 0xc0, !UPT ;  /* 0x0000000c0d0c7292 */ /* 0x000fc4000f8ec03f */
[----:B------:R-:W-:Y:S02]  /*1100*/  @UP1 UIMAD UR4, UR29, UR24, UR10 ;  /* 0x000000181d0412a4 */ /* 0x000fe4000f8e020a */
[----:B------:R-:W-:-:S03]  /*1110*/  UIMAD UR6, UR7, UR26, UR28 ;  /* 0x0000001a070672a4 */ /* 0x000fc6000f8e021c */
[----:B------:R-:W-:Y:S01]  /*1120*/  ULDC UR7, c[0x0][0x610] ;  /* 0x0001840000077ab9 */ /* 0x000fe20000000800 */
[----:B------:R-:W-:Y:S02]  /*1130*/  UIMAD UR6, UR6, UR11, UR12 ;  /* 0x0000000b060672a4 */ /* 0x000fe4000f8e020c */
[----:B------:R-:W-:-:S04]  /*1140*/  UIMAD UR4, UR19, UR7, UR4 ;  /* 0x00000007130472a4 */ /* 0x000fc8000f8e0204 */
[----:B------:R-:W-:Y:S02]  /*1150*/  USEL UR7, UR6, UR4, !UP1 ;  /* 0x0000000406077287 */ /* 0x000fe4000c800000 */
[----:B------:R-:W-:-:S04]  /*1160*/  USEL UR4, UR4, UR6, !UP1 ;  /* 0x0000000604047287 */ /* 0x000fc8000c800000 */
[----:B------:R-:W-:Y:S02]  /*1170*/  IMAD.U32 R2, RZ, RZ, UR7 ;  /* 0x00000007ff027e24 */ /* 0x000fe4000f8e00ff */
[----:B------:R-:W-:-:S07]  /*1180*/  IMAD.U32 R18, RZ, RZ, UR4 ;  /* 0x00000004ff127e24 */ /* 0x000fce000f8e00ff */
.L_x_9:
[----:B------:R-:W-:Y:S02]  /*1190*/  ULDC UR4, c[0x0][0x28c] ;  /* 0x0000a30000047ab9 */ /* 0x000fe40000000800 */
[----:B------:R-:W-:-:S04]  /*11a0*/  UIADD3 UR4, UR4, 0x3f, URZ ;  /* 0x0000003f04047890 */ /* 0x000fc8000fffe03f */
[----:B------:R-:W-:-:S04]  /*11b0*/  USHF.R.S32.HI UR5, URZ, 0x1f, UR4 ;  /* 0x0000001f3f057899 */ /* 0x000fc80008011404 */
[----:B------:R-:W-:-:S04]  /*11c0*/  ULEA.HI UR5, UR5, UR4, URZ, 0x6 ;  /* 0x0000000405057291 */ /* 0x000fc8000f8f303f */
[----:B------:R-:W-:Y:S01]  /*11d0*/  USHF.R.S32.HI UR38, URZ, 0x6, UR5 ;  /* 0x000000063f267899 */ /* 0x000fe20008011405 */
[----:B------:R-:W-:Y:S11]  /*11e0*/  @!P1 BRA `(.L_x_12) ;  /* 0x0000008c00409947 */ /* 0x000ff60003800000 */
[----:B------:R-:W-:-:S06]  /*11f0*/  UISETP.GT.U32.AND UP1, UPT, UR18, 0x1, UPT ;  /* 0x000000011200788c */ /* 0x000fcc000bf24070 */
[----:B------:R-:W-:-:S13]  /*1200*/  PLOP3.LUT P0, PT, PT, PT, UP1, 0x80, 0x0 ;  /* 0x000000000000781c */ /* 0x000fda0003f0f018 */
[----:B------:R-:W-:Y:S05]  /*1210*/  @P0 EXIT ;  /* 0x000000000000094d */ /* 0x000fea0003800000 */
.L_x_13:
[----:B------:R-:W-:-:S08]  /*1220*/  NOP ;  /* 0x0000000000007918 */ /* 0x000fd00000000000 */
[----:B------:R-:W0:Y:S02]  /*1230*/  USETMAXREG.TRY_ALLOC.CTAPOOL UP1, 0xe8 ;  /* 0x000000e8000079c8 */ /* 0x000e240008020600 */
[----:B0-----:R-:W-:-:S13]  /*1240*/  PLOP3.LUT P0, PT, PT, PT, UP1, 0x80, 0x0 ;  /* 0x000000000000781c */ /* 0x001fda0003f0f018 */
[----:B------:R-:W-:Y:S05]  /*1250*/  @!P0 BRA `(.L_x_13) ;  /* 0xfffffffc00f08947 */ /* 0x000fea000383ffff */
[----:B------:R-:W-:-:S13]  /*1260*/  LOP3.LUT P0, RZ, R3, 0xff, RZ, 0xc0, !PT ;  /* 0x000000ff03ff7812 */ /* 0x000fda000780c0ff */
[----:B------:R-:W-:Y:S05]  /*1270*/  @!P0 EXIT ;  /* 0x000000000000894d */ /* 0x000fea0003800000 */
[----:B------:R-:W-:Y:S01]  /*1280*/  SHF.R.S32.HI R3, RZ, 0x1f, R22 ;  /* 0x0000001fff037819 */ /* 0x000fe20000011416 */
[----:B------:R-:W0:Y:S01]  /*1290*/  S2UR UR5, SR_CgaCtaId ;  /* 0x00000000000579c3 */ /* 0x000e220000008800 */
[----:B------:R-:W-:Y:S02]  /*12a0*/  USHF.R.U32.HI UR4, URZ, 0x1, UR38 ;  /* 0x000000013f047899 */ /* 0x000fe40008011626 */
[CC--:B------:R-:W-:Y:S01]  /*12b0*/  LEA.HI R0, R3.reuse, R22.reuse, RZ, 0x2 ;  /* 0x0000001603007211 */ /* 0x0c0fe200078f10ff */
[----:B------:R-:W-:Y:S01]  /*12c0*/  UIADD3 UR9, UR9, -0x1, URZ ;  /* 0xffffffff09097890 */ /* 0x000fe2000fffe03f */
[----:B------:R-:W-:Y:S01]  /*12d0*/  LEA.HI R3, R3, R22, RZ, 0x5 ;  /* 0x0000001603037211 */ /* 0x000fe200078f28ff */
[----:B------:R-:W-:Y:S01]  /*12e0*/  ULOP3.LUT UR4, UR4, 0x1, URZ, 0xc0, !UPT ;  /* 0x0000000104047892 */ /* 0x000fe2000f8ec03f */
[--C-:B------:R-:W-:Y:S01]  /*12f0*/  SHF.R.S32.HI R154, RZ, 0x2, R0.reuse ;  /* 0x00000002ff9a7819 */ /* 0x100fe20000011400 */
[----:B------:R-:W-:Y:S01]  /*1300*/  ULOP3.LUT UR41, UR38, 0x1, URZ, 0xc0, !UPT ;  /* 0x0000000126297892 */ /* 0x000fe2000f8ec03f */
[----:B------:R-:W-:Y:S01]  /*1310*/  SHF.R.S32.HI R5, RZ, 0x1f, R0 ;  /* 0x0000001fff057819 */ /* 0x000fe20000011400 */
[----:B------:R-:W-:Y:S01]  /*1320*/  UMOV UR40, 0x400 ;  /* 0x0000040000287882 */ /* 0x000fe20000000000 */
[----:B------:R-:W-:Y:S01]  /*1330*/  LOP3.LUT R7, R0, 0xfffffffc, RZ, 0xc0, !PT ;  /* 0xfffffffc00077812 */ /* 0x000fe200078ec0ff */
[----:B------:R-:W-:Y:S01]  /*1340*/  USHF.L.U32 UR51, UR9, 0x3, URZ ;  /* 0x0000000309337899 */ /* 0x000fe2000800063f */
[----:B------:R-:W-:Y:S01]  /*1350*/  LEA.HI R5, R5, R154, RZ, 0x3 ;  /* 0x0000009a05057211 */ /* 0x000fe200078f18ff */
[----:B------:R-:W-:-:S02]  /*1360*/  USEL UR41, UR41, URZ, !UP0 ;  /* 0x0000003f29297287 */ /* 0x000fc4000c000000 */
[----:B------:R-:W-:Y:S01]  /*1370*/  IMAD.IADD R158, R22, 0x1, -R7 ;  /* 0x00000001169e7824 */ /* 0x000fe200078e0a07 */
[----:B------:R-:W-:Y:S01]  /*1380*/  LOP3.LUT R5, R5, 0xfffffff8, RZ, 0xc0, !PT ;  /* 0xfffffff805057812 */ /* 0x000fe200078ec0ff */
[----:B------:R-:W-:Y:S01]  /*1390*/  UISETP.EQ.U32.AND UP0, UPT, UR4, 0x1, !UP0 ;  /* 0x000000010400788c */ /* 0x000fe2000c702070 */
[----:B------:R-:W-:Y:S01]  /*13a0*/  SHF.R.S32.HI R7, RZ, 0x5, R3 ;  /* 0x00000005ff077819 */ /* 0x000fe20000011403 */
[----:B------:R-:W-:Y:S02]  /*13b0*/  UISETP.NE.AND UP1, UPT, UR9, URZ, UPT ;  /* 0x0000003f0900728c */ /* 0x000fe4000bf25270 */
[----:B------:R-:W-:Y:S01]  /*13c0*/  IMAD.IADD R154, R154, 0x1, -R5 ;  /* 0x000000019a9a7824 */ /* 0x000fe200078e0a05 */
[----:B------:R-:W-:Y:S01]  /*13d0*/  ULDC UR4, c[0x0][0x284] ;  /* 0x0000a10000047ab9 */ /* 0x000fe20000000800 */
[C---:B------:R-:W-:Y:S01]  /*13e0*/  IMAD R0, R7.reuse, 0x80, R158 ;  /* 0x0000008007007824 */ /* 0x040fe200078e029e */
[----:B0-----:R-:W-:Y:S01]  /*13f0*/  ULEA UR40, UR5, UR40, 0x18 ;  /* 0x0000002805287291 */ /* 0x001fe2000f8ec03f */
[--C-:B------:R-:W-:Y:S01]  /*1400*/  IMAD R156, R7, -0x10, -R154.reuse ;  /* 0xfffffff0079c7824 */ /* 0x100fe200078e0a9a */
[--C-:B------:R-:W-:Y:S01]  /*1410*/  SHF.R.S32.HI R5, RZ, 0x1f, R154.reuse ;  /* 0x0000001fff057819 */ /* 0x100fe2000001149a */
[----:B------:R-:W-:Y:S01]  /*1420*/  ULOP3.LUT UR48, UR51, 0x8, URZ, 0xc0, !UPT ;  /* 0x0000000833307892 */ /* 0x000fe2000f8ec03f */
[----:B------:R-:W-:Y:S01]  /*1430*/  SHF.R.S32.HI R155, RZ, 0x1f, R154 ;  /* 0x0000001fff9b7819 */ /* 0x000fe2000001149a */
[----:B------:R-:W-:Y:S01]  /*1440*/  UIADD3 UR50, UR40, 0x30, URZ ;  /* 0x0000003028327890 */ /* 0x000fe2000fffe03f */
[----:B------:R-:W-:Y:S01]  /*1450*/  LEA.HI R5, R5, R154, RZ, 0x2 ;  /* 0x0000009a05057211 */ /* 0x000fe200078f10ff */
[----:B------:R-:W-:Y:S01]  /*1460*/  VIADD R156, R156, UR4 ;  /* 0x000000049c9c7c36 */ /* 0x000fe20008000000 */
[----:B------:R-:W-:-:S02]  /*1470*/  ULOP3.LUT UR36, UR39, 0x1, URZ, 0xfc, !UPT ;  /* 0x0000000127247892 */ /* 0x000fc4000f8efc3f */
[C---:B------:R-:W-:Y:S01]  /*1480*/  LOP3.LUT R3, R5.reuse, 0xfffffffc, RZ, 0xc0, !PT ;  /* 0xfffffffc05037812 */ /* 0x040fe200078ec0ff */
[----:B------:R-:W-:Y:S01]  /*1490*/  ULOP3.LUT UR42, UR51, 0x8, URZ, 0xc, !UPT ;  /* 0x00000008332a7892 */ /* 0x000fe2000f8e0c3f */
[C---:B------:R-:W-:Y:S01]  /*14a0*/  LOP3.LUT R157, R5.reuse, 0x4, RZ, 0xc0, !PT ;  /* 0x00000004059d7812 */ /* 0x040fe200078ec0ff */
[----:B------:R-:W-:Y:S01]  /*14b0*/  USEL UR43, URZ, 0x1, UP1 ;  /* 0x000000013f2b7887 */ /* 0x000fe20008800000 */
[----:B------:R-:W-:Y:S01]  /*14c0*/  LOP3.LUT P0, RZ, R5, 0x4, RZ, 0xc0, !PT ;  /* 0x0000000405ff7812 */ /* 0x000fe2000780c0ff */
[----:B------:R-:W-:Y:S01]  /*14d0*/  IMAD.IADD R3, R154, 0x1, -R3 ;  /* 0x000000019a037824 */ /* 0x000fe200078e0a03 */
[----:B------:R-:W-:Y:S01]  /*14e0*/  UIADD3 UR44, UR51, UR50, URZ ;  /* 0x00000032332c7290 */ /* 0x000fe2000fffe03f */
[----:B------:R-:W-:Y:S01]  /*14f0*/  IMAD.WIDE R154, R7, 0x10, R154 ;  /* 0x00000010079a7825 */ /* 0x000fe200078e029a */
[----:B------:R-:W-:Y:S01]  /*1500*/  P2R R168, PR, RZ, 0x1 ;  /* 0x00000001ffa87803 */ /* 0x000fe20000000000 */
[----:B------:R-:W-:Y:S02]  /*1510*/  ULOP3.LUT UR48, UR48, 0x18, URZ, 0x3c, !UPT ;  /* 0x0000001830307892 */ /* 0x000fe4000f8e3c3f */
[----:B------:R-:W-:Y:S01]  /*1520*/  IMAD.U32 R0, R0, 0x8, R3 ;  /* 0x0000000800007824 */ /* 0x000fe200078e0003 */
[----:B------:R-:W-:-:S03]  /*1530*/  USEL UR49, URZ, 0x1, !UP0 ;  /* 0x000000013f317887 */ /* 0x000fc6000c000000 */
[----:B------:R-:W-:-:S09]  /*1540*/  IMAD.IADD R157, R157, 0x1, R0 ;  /* 0x000000019d9d7824 */ /* 0x000fd200078e0200 */
.L_x_300:
[----:B------:R-:W-:Y:S02]  /*1550*/  IMAD.U32 R0, RZ, RZ, UR43 ;  /* 0x0000002bff007e24 */ /* 0x000fe4000f8e00ff */
[----:B------:R-:W-:-:S03]  /*1560*/  IMAD.U32 R159, RZ, RZ, UR50 ;  /* 0x00000032ff9f7e24 */ /* 0x000fc6000f8e00ff */
[----:B------:R-:W-:-:S04]  /*1570*/  SHF.L.U32 R0, R0, 0x1f, RZ ;  /* 0x0000001f00007819 */ /* 0x000fc800000006ff */
[----:B------:R-:W0:Y:S02]  /*1580*/  SYNCS.PHASECHK.TRANS64.TRYWAIT P0, [R159+UR51], R0 ;  /* 0x000000009f0075a7 */ /* 0x000e240008000173 */
[----:B0-234-:R-:W-:Y:S05]  /*1590*/  @!P0 BRA `(.L_x_14) ;  /* 0x0000009c00708947 */ /* 0x01dfea0003800000 */
.L_x_322:
[----:B------:R-:W-:-:S04]  /*15a0*/  UIADD3 UR4, UR40, 0x800, URZ ;  /* 0x0000080028047890 */ /* 0x000fc8000fffe03f */
[----:B------:R-:W-:-:S06]  /*15b0*/  ULOP3.LUT UP0, URZ, UR4, 0x9f, URZ, 0xc0, !UPT ;  /* 0x0000009f043f7892 */ /* 0x000fcc000f80c03f */
[----:B------:R-:W-:-:S13]  /*15c0*/  PLOP3.LUT P0, PT, PT, PT, UP0, 0x80, 0x0 ;  /* 0x000000000000781c */ /* 0x000fda0003f0f008 */
[----:B------:R-:W-:Y:S05]  /*15d0*/  @!P0 BRA `(.L_x_15) ;  /* 0x0000000000408947 */ /* 0x000fea0003800000 */
[----:B0-----:R-:W-:Y:S01]  /*15e0*/  MOV R0, 0x0 ;  /* 0x0000000000007802 */ /* 0x001fe20000000f00 */
[----:B------:R-:W-:Y:S01]  /*15f0*/  ULDC.64 UR4, c[0x4][0x70] ;  /* 0x01001c0000047ab9 */ /* 0x000fe20000000a00 */
[----:B------:R-:W-:Y:S01]  /*1600*/  ULDC.64 UR6, c[0x4][0x8] ;  /* 0x0100020000067ab9 */ /* 0x000fe20000000a00 */
[----:B------:R-:W-:Y:S01]  /*1610*/  IMAD.U32 R4, RZ, RZ, UR4 ;  /* 0x00000004ff047e24 */ /* 0x000fe2000f8e00ff */
[----:B------:R0:W1:Y:S01]  /*1620*/  LDC.64 R14, c[0x4][R0] ;  /* 0x01000000000e7b82 */ /* 0x0000620000000a00 */
[----:B------:R-:W-:Y:S01]  /*1630*/  IMAD.U32 R5, RZ, RZ, UR5 ;  /* 0x00000005ff057e24 */ /* 0x000fe2000f8e00ff */
[----:B------:R-:W-:Y:S01]  /*1640*/  ULDC.64 UR4, c[0x4][0x78] ;  /* 0x01001e0000047ab9 */ /* 0x000fe20000000a00 */
[----:B------:R-:W-:Y:S02]  /*1650*/  IMAD.U32 R10, RZ, RZ, UR6 ;  /* 0x00000006ff0a7e24 */ /* 0x000fe4000f8e00ff */
[----:B------:R-:W-:Y:S02]  /*1660*/  IMAD.U32 R6, RZ, RZ, UR4 ;  /* 0x00000004ff067e24 */ /* 0x000fe4000f8e00ff */
[----:B------:R-:W-:-:S02]  /*1670*/  IMAD.U32 R7, RZ, RZ, UR5 ;  /* 0x00000005ff077e24 */ /* 0x000fc4000f8e00ff */
[----:B------:R-:W-:Y:S02]  /*1680*/  IMAD.U32 R11, RZ, RZ, UR7 ;  /* 0x00000007ff0b7e24 */ /* 0x000fe4000f8e00ff */
[----:B------:R-:W-:Y:S02]  /*1690*/  IMAD.MOV.U32 R8, RZ, RZ, 0x70 ;  /* 0x00000070ff087424 */ /* 0x000fe400078e00ff */
[----:B------:R-:W-:Y:S02]  /*16a0*/  IMAD.MOV.U32 R12, RZ, RZ, 0x1 ;  /* 0x00000001ff0c7424 */ /* 0x000fe400078e00ff */
[----:B0-----:R-:W-:-:S07]  /*16b0*/  IMAD.MOV.U32 R13, RZ, RZ, RZ ;  /* 0x000000ffff0d7224 */ /* 0x001fce00078e00ff */
[----:B------:R-:W-:-:S07]  /*16c0*/  LEPC R20, `(.L_x_15) ;  /* 0x000000001014794e */ /* 0x000fce0000000000 */
[----:B-1---5:R-:W-:Y:S05]  /*16d0*/  CALL.ABS.NOINC R14 ;  /* 0x000000000e007343 */ /* 0x022fea0003c00000 */
.L_x_15:
[----:B------:R-:W-:-:S04]  /*16e0*/  IMAD.U32 R24, RZ, RZ, UR40 ;  /* 0x00000028ff187e24 */ /* 0x000fc8000f8e00ff */
[----:B------:R-:W-:-:S05]  /*16f0*/  VIADD R24, R24, 0x8800 ;  /* 0x0000880018187836 */ /* 0x000fca0000000000 */
[----:B------:R-:W-:-:S13]  /*1700*/  LOP3.LUT P0, RZ, R24, 0x3ff, RZ, 0xc0, !PT ;  /* 0x000003ff18ff7812 */ /* 0x000fda000780c0ff */
[----:B------:R-:W-:Y:S05]  /*1710*/  @!P0 BRA `(.L_x_16) ;  /* 0x00000000007c8947 */ /* 0x000fea0003800000 */
[----:B------:R-:W-:Y:S01]  /*1720*/  MOV R22, 0x0 ;  /* 0x0000000000167802 */ /* 0x000fe20000000f00 */
[----:B------:R-:W-:Y:S01]  /*1730*/  ULDC.64 UR4, c[0x4][0x70] ;  /* 0x01001c0000047ab9 */ /* 0x000fe20000000a00 */
[----:B------:R-:W-:Y:S01]  /*1740*/  ULDC.64 UR6, c[0x4][0x78] ;  /* 0x01001e0000067ab9 */ /* 0x000fe20000000a00 */
[----:B------:R-:W-:Y:S01]  /*1750*/  IMAD.U32 R4, RZ, RZ, UR4 ;  /* 0x00000004ff047e24 */ /* 0x000fe2000f8e00ff */
[----:B------:R1:W2:Y:S01]  /*1760*/  LDC.64 R14, c[0x4][R22] ;  /* 0x01000000160e7b82 */ /* 0x0002a20000000a00 */
        /* <DEDUP_REMOVED lines=8> */
[----:B-1----:R-:W-:-:S07]  /*17f0*/  IMAD.MOV.U32 R13, RZ, RZ, RZ ;  /* 0x000000ffff0d7224 */ /* 0x002fce00078e00ff */
[----:B------:R-:W-:-:S07]  /*1800*/  LEPC R20, `(.L_x_17) ;  /* 0x000000001014794e */ /* 0x000fce0000000000 */
[----:B0-2--5:R-:W-:Y:S05]  /*1810*/  CALL.ABS.NOINC R14 ;  /* 0x000000000e007343 */ /* 0x025fea0003c00000 */
.L_x_17:
[----:B------:R-:W0:Y:S01]  /*1820*/  LDC.64 R22, c[0x4][R22] ;  /* 0x0100000016167b82 */ /* 0x000e220000000a00 */
[----:B------:R-:W-:Y:S01]  /*1830*/  ULDC.64 UR4, c[0x4][0x70] ;  /* 0x01001c0000047ab9 */ /* 0x000fe20000000a00 */
[----:B------:R-:W-:Y:S01]  /*1840*/  ULDC.64 UR6, c[0x4][0x10] ;  /* 0x0100040000067ab9 */ /* 0x000fe20000000a00 */
[----:B------:R-:W-:Y:S02]  /*1850*/  IMAD.U32 R4, RZ, RZ, UR4 ;  /* 0x00000004ff047e24 */ /* 0x000fe4000f8e00ff */
        /* <DEDUP_REMOVED lines=8> */
[----:B------:R-:W-:-:S07]  /*18e0*/  IMAD.MOV.U32 R13, RZ, RZ, RZ ;  /* 0x000000ffff0d7224 */ /* 0x000fce00078e00ff */
[----:B------:R-:W-:-:S07]  /*18f0*/  LEPC R20, `(.L_x_16) ;  /* 0x000000001014794e */ /* 0x000fce0000000000 */
[----:B0-----:R-:W-:Y:S05]  /*1900*/  CALL.ABS.NOINC R22 ;  /* 0x0000000016007343 */ /* 0x001fea0003c00000 */
.L_x_16:
[----:B0-----:R-:W-:Y:S01]  /*1910*/  IMAD.U32 R0, RZ, RZ, UR36 ;  /* 0x00000024ff007e24 */ /* 0x001fe2000f8e00ff */
[----:B------:R-:W-:-:S04]  /*1920*/  UMOV UR4, 0xffffffff ;  /* 0xffffffff00047882 */ /* 0x000fc80000000000 */
[----:B------:R-:W-:Y:S01]  /*1930*/  ISETP.NE.AND P0, PT, R0, 0x3, PT ;  /* 0x000000030000780c */ /* 0x000fe20003f05270 */
[----:B------:R-:W-:-:S12]  /*1940*/  BRA.DIV UR4, `(.L_x_18) ;  /* 0x0000009a049c7947 */ /* 0x000fd8000b800000 */
.L_x_324:
[----:B------:R-:W-:Y:S05]  /*1950*/  @!P0 BRA `(.L_x_19) ;  /* 0x0000000000048947 */ /* 0x000fea0003800000 */
[----:B------:R-:W-:Y:S01]  /*1960*/  BPT.TRAP 0x1 ;  /* 0x000000040000795c */ /* 0x000fe20000300000 */
.L_x_19:
[----:B------:R-:W-:Y:S02]  /*1970*/  IMAD.U32 R3, RZ, RZ, UR41 ;  /* 0x00000029ff037e24 */ /* 0x000fe4000f8e00ff */
[----:B------:R-:W-:-:S03]  /*1980*/  IMAD.U32 R0, RZ, RZ, UR49 ;  /* 0x00000031ff007e24 */ /* 0x000fc6000f8e00ff */
[----:B------:R-:W-:Y:S02]  /*1990*/  LEA R3, R3, UR40, 0x3 ;  /* 0x0000002803037c11 */ /* 0x000fe4000f8e18ff */
[----:B------:R-:W-:-:S04]  /*19a0*/  SHF.L.U32 R0, R0, 0x1f, RZ ;  /* 0x0000001f00007819 */ /* 0x000fc800000006ff */
[----:B------:R0:W1:Y:S01]  /*19b0*/  SYNCS.PHASECHK.TRANS64.TRYWAIT P1, [R3+URZ], R0 ;  /* 0x00000000030075a7 */ /* 0x000062000802017f */
[----:B------:R-:W-:Y:S05]  /*19c0*/  @!P0 BRA `(.L_x_20) ;  /* 0x0000000000048947 */ /* 0x000fea0003800000 */
[----:B------:R-:W-:Y:S01]  /*19d0*/  BPT.TRAP 0x1 ;  /* 0x000000040000795c */ /* 0x000fe20000300000 */
.L_x_20:
[----:B-1----:R-:W-:Y:S05]  /*19e0*/  @P1 BRA `(.L_x_21) ;  /* 0x0000000000081947 */ /* 0x002fea0003800000 */
[----:B------:R-:W1:Y:S02]  /*19f0*/  SYNCS.PHASECHK.TRANS64.TRYWAIT P1, [R3+URZ], R0 ;  /* 0x00000000030075a7 */ /* 0x000e64000802017f */
[----:B-1----:R-:W-:Y:S05]  /*1a00*/  @!P1 BRA `(.L_x_22) ;  /* 0x0000009800889947 */ /* 0x002fea0003800000 */
.L_x_21:
[----:B------:R-:W-:-:S04]  /*1a10*/  UIADD3 UR4, UR41, 0x1, URZ ;  /* 0x0000000129047890 */ /* 0x000fc8000fffe03f */
[----:B------:R-:W-:Y:S02]  /*1a20*/  UISETP.NE.AND UP0, UPT, UR4, 0x2, UPT ;  /* 0x000000020400788c */ /* 0x000fe4000bf05270 */
[----:B01----:R-:W-:Y:S02]  /*1a30*/  IMAD.U32 R0, RZ, RZ, UR4 ;  /* 0x00000004ff007e24 */ /* 0x003fe4000f8e00ff */
[----:B------:R-:W-:Y:S02]  /*1a40*/  USEL UR4, URZ, 0x1, UP0 ;  /* 0x000000013f047887 */ /* 0x000fe40008000000 */
[----:B------:R-:W-:Y:S02]  /*1a50*/  PLOP3.LUT P1, PT, PT, PT, UP0, 0x80, 0x0 ;  /* 0x000000000000781c */ /* 0x000fe40003f2f008 */
[----:B------:R-:W-:Y:S02]  /*1a60*/  ULOP3.LUT UR4, UR49, UR4, URZ, 0x3c, !UPT ;  /* 0x0000000431047292 */ /* 0x000fe4000f8e3c3f */
[----:B------:R-:W-:-:S04]  /*1a70*/  SEL R0, R0, RZ, P1 ;  /* 0x000000ff00007207 */ /* 0x000fc80000800000 */
[----:B------:R-:W-:Y:S01]  /*1a80*/  IMAD.U32 R3, RZ, RZ, UR4 ;  /* 0x00000004ff037e24 */ /* 0x000fe2000f8e00ff */
[----:B------:R-:W-:Y:S06]  /*1a90*/  @!P0 BRA `(.L_x_23) ;  /* 0x0000000000048947 */ /* 0x000fec0003800000 */
[----:B------:R-:W-:Y:S01]  /*1aa0*/  BPT.TRAP 0x1 ;  /* 0x000000040000795c */ /* 0x000fe20000300000 */
.L_x_23:
[----:B------:R-:W-:Y:S01]  /*1ab0*/  IMAD.U32 R4, RZ, RZ, UR41 ;  /* 0x00000029ff047e24 */ /* 0x000fe2000f8e00ff */
[----:B------:R-:W-:Y:S02]  /*1ac0*/  ISETP.NE.AND P3, PT, R168, RZ, PT ;  /* 0x000000ffa800720c */ /* 0x000fe40003f65270 */
[----:B------:R-:W-:Y:S01]  /*1ad0*/  SHF.L.U32 R7, R3, 0x1f, RZ ;  /* 0x0000001f03077819 */ /* 0x000fe200000006ff */
[----:B------:R-:W-:-:S05]  /*1ae0*/  IMAD R4, R4, 0x1000, R157 ;  /* 0x0000100004047824 */ /* 0x000fca00078e029d */
[----:B------:R-:W-:Y:S02]  /*1af0*/  LEA R5, R4, UR40, 0x2 ;  /* 0x0000002804057c11 */ /* 0x000fe4000f8e10ff */
[----:B------:R-:W-:-:S03]  /*1b00*/  LEA R4, R0, UR40, 0x3 ;  /* 0x0000002800047c11 */ /* 0x000fc6000f8e18ff */
[C---:B------:R-:W-:Y:S01]  /*1b10*/  VIADD R8, R5.reuse, 0x800 ;  /* 0x0000080005087836 */ /* 0x040fe20000000000 */
[----:B------:R0:W1:Y:S01]  /*1b20*/  SYNCS.PHASECHK.TRANS64.TRYWAIT P1, [R4+URZ], R7 ;  /* 0x00000007040075a7 */ /* 0x000062000802017f */
[----:B------:R-:W-:Y:S01]  /*1b30*/  VIADD R6, R5, 0x890 ;  /* 0x0000089005067836 */ /* 0x000fe20000000000 */
[----:B------:R0:W2:Y:S01]  /*1b40*/  LDS R160, [R5+0x800] ;  /* 0x0008000005a07984 */ /* 0x0000a20000000800 */
[----:B------:R-:W-:-:S07]  /*1b50*/  @P3 VIADD R6, R8, 0x70 ;  /* 0x0000007008063836 */ /* 0x000fce0000000000 */
[----:B------:R-:W-:Y:S05]  /*1b60*/  WARPSYNC.ALL ;  /* 0x0000000000007948 */ /* 0x000fea0003800000 */
[----:B------:R-:W-:Y:S01]  /*1b70*/  LDS R161, [R5+0x1000] ;  /* 0x0010000005a17984 */ /* 0x000fe20000000800 */
[----:B------:R-:W-:-:S03]  /*1b80*/  IMAD.U32 R8, RZ, RZ, UR38 ;  /* 0x00000026ff087e24 */ /* 0x000fc6000f8e00ff */
[----:B------:R-:W-:Y:S02]  /*1b90*/  LDS R164, [R5+0x900] ;  /* 0x0009000005a47984 */ /* 0x000fe40000000800 */
[----:B------:R-:W-:Y:S02]  /*1ba0*/  ISETP.NE.AND P2, PT, R8, 0x1, PT ;  /* 0x000000010800780c */ /* 0x000fe40003f45270 */
[----:B------:R-:W-:Y:S04]  /*1bb0*/  LDS R165, [R5+0x1100] ;  /* 0x0011000005a57984 */ /* 0x000fe80000000800 */
[----:B------:R-:W-:Y:S04]  /*1bc0*/  LDS R162, [R6] ;  /* 0x0000000006a27984 */ /* 0x000fe80000000800 */
[----:B------:R-:W2:Y:S04]  /*1bd0*/  LDS R163, [R6+0x800] ;  /* 0x0008000006a37984 */ /* 0x000ea80000000800 */
[----:B------:R-:W-:Y:S04]  /*1be0*/  LDS R166, [R6+0x100] ;  /* 0x0001000006a67984 */ /* 0x000fe80000000800 */
[----:B------:R-:W3:Y:S01]  /*1bf0*/  LDS R167, [R6+0x900] ;  /* 0x0009000006a77984 */ /* 0x000ee20000000800 */
[----:B------:R-:W-:Y:S01]  /*1c00*/  R2UR UR4, R24 ;  /* 0x00000000180472ca */ /* 0x000fe200000e0000 */
[----:B------:R-:W-:Y:S01]  /*1c10*/  UMOV UR7, 0x40000040 ;  /* 0x4000004000077882 */ /* 0x000fe20000000000 */
[----:B--2---:R-:W-:-:S11]  /*1c20*/  WARPGROUP.ARRIVE ;  /* 0x00000000000079c5 */ /* 0x004fd60000000000 */
[----:B------:R-:W-:-:S04]  /*1c30*/  USHF.R.U32.HI UR4, URZ, 0x4, UR4 ;  /* 0x000000043f047899 */ /* 0x000fc80008011604 */
[----:B------:R-:W-:-:S04]  /*1c40*/  ULOP3.LUT UR4, UR4, 0x3fff, URZ, 0xc0, !UPT ;  /* 0x00003fff04047892 */ /* 0x000fc8000f8ec03f */
[----:B------:R-:W-:-:S04]  /*1c50*/  ULOP3.LUT UR4, UR4, 0x10000, URZ, 0xfc, !UPT ;  /* 0x0001000004047892 */ /* 0x000fc8000f8efc3f */
[----:B------:R-:W-:-:S07]  /*1c60*/  ULEA UR5, UR41, UR4, 0xc ;  /* 0x0000000429057291 */ /* 0x000fce000f8e603f */
[----:B------:R-:W-:Y:S02]  /*1c70*/  UMOV UR6, UR5 ;  /* 0x0000000500067c82 */ /* 0x000fe40008000000 */
[----:B------:R-:W-:Y:S01]  /*1c80*/  HGMMA.64x256x8.F32.TF32 R24, R160, gdesc[UR4], RZ, !UPT, gsb0 ;  /* 0x07e00004a0187df0 */ /* 0x000fe2000c0028ff */
[----:B------:R-:W-:Y:S01]  /*1c90*/  UIADD3 UR6, UR5, 0x2, URZ ;  /* 0x0000000205067890 */ /* 0x000fe2000fffe03f */
[----:B------:R-:W-:Y:S01]  /*1ca0*/  UMOV UR7, 0x40000040 ;  /* 0x4000004000077882 */ /* 0x000fe20000000000 */
[----:B------:R-:W-:Y:S02]  /*1cb0*/  WARPGROUP.DEPBAR.LE gsb0, 0x0 ;  /* 0x00008000000079c5 */ /* 0x000fe40000010000 */
[----:B---3--:R-:W-:-:S15]  /*1cc0*/  WARPGROUP.ARRIVE ;  /* 0x00000000000079c5 */ /* 0x008fde0000000000 */
[----:B------:R-:W-:-:S08]  /*1cd0*/  NOP ;  /* 0x0000000000007918 */ /* 0x000fd00000000000 */
[----:B------:R-:W-:Y:S01]  /*1ce0*/  HGMMA.64x256x8.F32.TF32 R24, R164, gdesc[UR4], R24, gsb0 ;  /* 0x07e00004a4187df0 */ /* 0x000fe20008002818 */
[----:B------:R-:W-:Y:S01]  /*1cf0*/  UIADD3 UR6, UR5, 0x4, URZ ;  /* 0x0000000405067890 */ /* 0x000fe2000fffe03f */
[----:B------:R-:W-:Y:S01]  /*1d00*/  UMOV UR7, 0x40000040 ;  /* 0x4000004000077882 */ /* 0x000fe20000000000 */
[----:B------:R-:W-:Y:S02]  /*1d10*/  WARPGROUP.DEPBAR.LE gsb0, 0x0 ;  /* 0x00008000000079c5 */ /* 0x000fe40000010000 */
[----:B------:R-:W-:Y:S04]  /*1d20*/  LDS R160, [R5+0xa00] ;  /* 0x000a000005a07984 */ /* 0x000fe80000000800 */
[----:B------:R-:W-:Y:S04]  /*1d30*/  LDS R161, [R5+0x1200] ;  /* 0x0012000005a17984 */ /* 0x000fe80000000800 */
[----:B------:R-:W-:Y:S04]  /*1d40*/  LDS R162, [R6+0x200] ;  /* 0x0002000006a27984 */ /* 0x000fe80000000800 */
[----:B------:R-:W2:Y:S02]  /*1d50*/  LDS R163, [R6+0xa00] ;  /* 0x000a000006a37984 */ /* 0x000ea40000000800 */
[----:B--2---:R-:W-:-:S09]  /*1d60*/  WARPGROUP.ARRIVE ;  /* 0x00000000000079c5 */ /* 0x004fd20000000000 */
        /* <DEDUP_REMOVED lines=45> */
[----:B------:R-:W-:Y:S03]  /*2040*/  HGMMA.64x256x8.F32.TF32 R24, R160, gdesc[UR4], R24, gsb0 ;  /* 0x07e00004a0187df0 */ /* 0x000fe60008002818 */
[----:B------:R-:W-:Y:S02]  /*2050*/  WARPGROUP.DEPBAR.LE gsb0, 0x0 ;  /* 0x00008000000079c5 */ /* 0x000fe40000010000 */
[----:B------:R-:W-:Y:S05]  /*2060*/  @!P2 BRA `(.L_x_24) ;  /* 0x000000100004a947 */ /* 0x000fea0003800000 */
[----:B------:R-:W-:Y:S05]  /*2070*/  @!P0 BRA `(.L_x_25) ;  /* 0x0000000000048947 */ /* 0x000fea0003800000 */
[----:B------:R-:W-:Y:S01]  /*2080*/  BPT.TRAP 0x1 ;  /* 0x000000040000795c */ /* 0x000fe20000300000 */
.L_x_25:
[----:B------:R-:W-:-:S04]  /*2090*/  IMAD.SHL.U32 R8, R0, 0x1000, RZ ;  /* 0x0000100000087824 */ /* 0x000fc800078e00ff */
[----:B0-----:R-:W-:-:S05]  /*20a0*/  IMAD.IADD R5, R157, 0x1, R8 ;  /* 0x000000019d057824 */ /* 0x001fca00078e0208 */
[----:B------:R-:W-:-:S05]  /*20b0*/  LEA R5, R5, UR40, 0x2 ;  /* 0x0000002805057c11 */ /* 0x000fca000f8e10ff */
[C---:B------:R-:W-:Y:S02]  /*20c0*/  VIADD R9, R5.reuse, 0x800 ;  /* 0x0000080005097836 */ /* 0x040fe40000000000 */
[----:B------:R-:W-:Y:S02]  /*20d0*/  VIADD R6, R5, 0x890 ;  /* 0x0000089005067836 */ /* 0x000fe40000000000 */
[----:B------:R-:W-:Y:S01]  /*20e0*/  @P3 VIADD R6, R9, 0x70 ;  /* 0x0000007009063836 */ /* 0x000fe20000000000 */
[----:B-1----:R-:W-:Y:S06]  /*20f0*/  @P1 BRA `(.L_x_26) ;  /* 0x0000000000081947 */ /* 0x002fec0003800000 */
[----:B------:R-:W0:Y:S02]  /*2100*/  SYNCS.PHASECHK.TRANS64.TRYWAIT P1, [R4+URZ], R7 ;  /* 0x00000007040075a7 */ /* 0x000e24000802017f */
[----:B0-----:R-:W-:Y:S05]  /*2110*/  @!P1 BRA `(.L_x_27) ;  /* 0x0000009000d89947 */ /* 0x001fea0003800000 */
.L_x_26:
[----:B0-----:R-:W0:Y:S01]  /*2120*/  LDC R4, c[0x0][0x28c] ;  /* 0x0000a300ff047b82 */ /* 0x001e220000000800 */
[----:B------:R1:W2:Y:S01]  /*2130*/  LDS R164, [R5+0x800] ;  /* 0x0008000005a47984 */ /* 0x0002a20000000800 */
[----:B------:R-:W-:-:S03]  /*2140*/  UMOV UR5, UR41 ;  /* 0x0000002900057c82 */ /* 0x000fc60008000000 */
[----:B------:R1:W3:Y:S04]  /*2150*/  LDS R165, [R5+0x1000] ;  /* 0x0010000005a57984 */ /* 0x0002e80000000800 */
[----:B------:R1:W4:Y:S04]  /*2160*/  LDS R166, [R6] ;  /* 0x0000000006a67984 */ /* 0x0003280000000800 */
[----:B------:R1:W1:Y:S01]  /*2170*/  LDS R167, [R6+0x800] ;  /* 0x0008000006a77984 */ /* 0x0002620000000800 */
[----:B0-----:R-:W-:-:S13]  /*2180*/  ISETP.GE.AND P1, PT, R4, 0x81, PT ;  /* 0x000000810400780c */ /* 0x001fda0003f26270 */
[----:B-1234-:R-:W-:Y:S05]  /*2190*/  @!P1 BRA `(.L_x_28) ;  /* 0x0000000800289947 */ /* 0x01efea0003800000 */
[----:B------:R-:W-:Y:S01]  /*21a0*/  UIADD3 UR8, UR38, -0x1, URZ ;  /* 0xffffffff26087890 */ /* 0x000fe2000fffe03f */
[----:B------:R-:W-:-:S11]  /*21b0*/  UMOV UR5, UR41 ;  /* 0x0000002900057c82 */ /* 0x000fd60008000000 */
.L_x_36:
[----:B------:R-:W-:-:S05]  /*21c0*/  VIADD R4, R0, 0x1 ;  /* 0x0000000100047836 */ /* 0x000fca0000000000 */
[----:B------:R-:W-:-:S04]  /*21d0*/  ISETP.NE.AND P1, PT, R4, 0x2, PT ;  /* 0x000000020400780c */ /* 0x000fc80003f25270 */
[----:B0-----:R-:W-:Y:S02]  /*21e0*/  SEL R6, RZ, 0x1, P1 ;  /* 0x00000001ff067807 */ /* 0x001fe40000800000 */
[----:B------:R-:W-:Y:S02]  /*21f0*/  SEL R9, R4, RZ, P1 ;  /* 0x000000ff04097207 */ /* 0x000fe40000800000 */
[----:B------:R-:W-:Y:S01]  /*2200*/  LOP3.LUT R3, R3, R6, RZ, 0x3c, !PT ;  /* 0x0000000603037212 */ /* 0x000fe200078e3cff */
[----:B------:R-:W-:Y:S06]  /*2210*/  @!P0 BRA `(.L_x_29) ;  /* 0x0000000000048947 */ /* 0x000fec0003800000 */
[----:B------:R-:W-:Y:S01]  /*2220*/  BPT.TRAP 0x1 ;  /* 0x000000040000795c */ /* 0x000fe20000300000 */
.L_x_29:
[----:B------:R-:W-:Y:S01]  /*2230*/  IMAD.MOV.U32 R5, RZ, RZ, 0x40000040 ;  /* 0x40000040ff057424 */ /* 0x000fe200078e00ff */
[C---:B------:R-:W-:Y:S01]  /*2240*/  LEA R4, R0.reuse, UR4, 0xc ;  /* 0x0000000400047c11 */ /* 0x040fe2000f8e60ff */
[----:B------:R-:W-:Y:S01]  /*2250*/  IMAD R0, R0, 0x1000, R157 ;  /* 0x0000100000007824 */ /* 0x000fe200078e029d */
[----:B------:R-:W-:Y:S01]  /*2260*/  LEA R10, R9, UR40, 0x3 ;  /* 0x00000028090a7c11 */ /* 0x000fe2000f8e18ff */
[----:B------:R-:W-:Y:S01]  /*2270*/  IMAD.MOV.U32 R7, RZ, RZ, 0x40000040 ;  /* 0x40000040ff077424 */ /* 0x000fe200078e00ff */
[C---:B------:R-:W-:Y:S01]  /*2280*/  R2UR UR6, R4.reuse ;  /* 0x00000000040672ca */ /* 0x040fe200000e0000 */
[----:B------:R-:W-:Y:S01]  /*2290*/  VIADD R6, R4, 0x2 ;  /* 0x0000000204067836 */ /* 0x000fe20000000000 */
[----:B------:R-:W-:Y:S02]  /*22a0*/  R2UR UR7, R5 ;  /* 0x00000000050772ca */ /* 0x000fe400000e0000 */
[----:B------:R-:W-:Y:S02]  /*22b0*/  SHF.L.U32 R13, R3, 0x1f, RZ ;  /* 0x0000001f030d7819 */ /* 0x000fe400000006ff */
[----:B------:R-:W-:-:S02]  /*22c0*/  ISETP.NE.AND P3, PT, R168, RZ, PT ;  /* 0x000000ffa800720c */ /* 0x000fc40003f65270 */
[----:B------:R0:W1:Y:S01]  /*22d0*/  SYNCS.PHASECHK.TRANS64.TRYWAIT P1, [R10+URZ], R13 ;  /* 0x0000000d0a0075a7 */ /* 0x000062000802017f */
[----:B------:R-:W-:Y:S01]  /*22e0*/  WARPGROUP.ARRIVE ;  /* 0x00000000000079c5 */ /* 0x000fe20000000000 */
[----:B------:R-:W-:-:S05]  /*22f0*/  LEA R11, R0, UR40, 0x2 ;  /* 0x00000028000b7c11 */ /* 0x000fca000f8e10ff */
[----:B------:R-:W-:Y:S01]  /*2300*/  HGMMA.64x256x8.F32.TF32 R24, R164, gdesc[UR4], R24, gsb0 ;  /* 0x07e00004a4187df0 */ /* 0x000fe20008002818 */
[C---:B------:R-:W-:Y:S01]  /*2310*/  VIADD R0, R11.reuse, 0x900 ;  /* 0x000009000b007836 */ /* 0x040fe20000000000 */
[----:B------:R-:W-:Y:S01]  /*2320*/  R2UR UR6, R6 ;  /* 0x00000000060672ca */ /* 0x000fe200000e0000 */
[----:B------:R-:W-:Y:S01]  /*2330*/  VIADD R8, R11, 0x990 ;  /* 0x000009900b087836 */ /* 0x000fe20000000000 */
[----:B------:R-:W-:Y:S01]  /*2340*/  R2UR UR7, R7 ;  /* 0x00000000070772ca */ /* 0x000fe200000e0000 */
[----:B------:R-:W-:Y:S01]  /*2350*/  @P3 VIADD R8, R0, 0x70 ;  /* 0x0000007000083836 */ /* 0x000fe20000000000 */
[----:B------:R-:W-:Y:S02]  /*2360*/  WARPGROUP.DEPBAR.LE gsb0, 0x0 ;  /* 0x00008000000079c5 */ /* 0x000fe40000010000 */
[----:B------:R-:W-:Y:S04]  /*2370*/  LDS R160, [R11+0x900] ;  /* 0x000900000ba07984 */ /* 0x000fe80000000800 */
[----:B------:R-:W-:Y:S04]  /*2380*/  LDS R161, [R11+0x1100] ;  /* 0x001100000ba17984 */ /* 0x000fe80000000800 */
[----:B------:R-:W-:Y:S04]  /*2390*/  LDS R162, [R8] ;  /* 0x0000000008a27984 */ /* 0x000fe80000000800 */
[----:B------:R-:W2:Y:S02]  /*23a0*/  LDS R163, [R8+0x800] ;  /* 0x0008000008a37984 */ /* 0x000ea40000000800 */
[----:B--2---:R-:W-:-:S06]  /*23b0*/  WARPGROUP.ARRIVE ;  /* 0x00000000000079c5 */ /* 0x004fcc0000000000 */
[----:B------:R-:W-:Y:S03]  /*23c0*/  HGMMA.64x256x8.F32.TF32 R24, R160, gdesc[UR4], R24, gsb0 ;  /* 0x07e00004a0187df0 */ /* 0x000fe60008002818 */
[----:B------:R-:W-:Y:S02]  /*23d0*/  WARPGROUP.DEPBAR.LE gsb0, 0x0 ;  /* 0x00008000000079c5 */ /* 0x000fe40000010000 */
[----:B------:R0:W2:Y:S04]  /*23e0*/  LDS R160, [R11+0xa00] ;  /* 0x000a00000ba07984 */ /* 0x0000a80000000800 */
[----:B------:R0:W3:Y:S04]  /*23f0*/  LDS R161, [R11+0x1200] ;  /* 0x001200000ba17984 */ /* 0x0000e80000000800 */
[----:B------:R0:W4:Y:S04]  /*2400*/  LDS R162, [R8+0x100] ;  /* 0x0001000008a27984 */ /* 0x0001280000000800 */
[----:B------:R0:W0:Y:S01]  /*2410*/  LDS R163, [R8+0x900] ;  /* 0x0009000008a37984 */ /* 0x0000220000000800 */
[----:B-1----:R-:W-:Y:S05]  /*2420*/  @!P0 BRA `(.L_x_30) ;  /* 0x0000000000048947 */ /* 0x002fea0003800000 */
[----:B------:R-:W-:Y:S01]  /*2430*/  BPT.TRAP 0x1 ;  /* 0x000000040000795c */ /* 0x000fe20000300000 */
.L_x_30:
[----:B------:R-:W-:Y:S02]  /*2440*/  UISETP.GT.U32.AND UP0, UPT, UR39, 0x1, UPT ;  /* 0x000000012700788c */ /* 0x000fe4000bf04070 */
[----:B------:R-:W-:-:S04]  /*2450*/  ULEA UR6, UR5, UR40, 0x3 ;  /* 0x0000002805067291 */ /* 0x000fc8000f8e183f */
[----:B------:R-:W-:Y:S01]  /*2460*/  UIADD3 UR6, UR6, 0x10, URZ ;  /* 0x0000001006067890 */ /* 0x000fe2000fffe03f */
[----:B------:R-:W-:-:S03]  /*2470*/  PLOP3.LUT P2, PT, PT, PT, UP0, 0x80, 0x0 ;  /* 0x000000000000781c */ /* 0x000fc60003f4f008 */
[----:B------:R-:W-:-:S09]  /*2480*/  UPRMT UR6, URZ, 0x654, UR6 ;  /* 0x000006543f067896 */ /* 0x000fd20008000006 */
[----:B------:R-:W-:Y:S01]  /*2490*/  SYNCS.ARRIVE.TRANS64.RED.A1T0 RZ, [UR6], RZ ;  /* 0x000000ffffff79a7 */ /* 0x000fe20008100406 */
[----:B------:R-:W-:Y:S05]  /*24a0*/  @P2 BRA `(.L_x_31) ;  /* 0x0000000000042947 */ /* 0x000fea0003800000 */
[----:B------:R-:W-:Y:S01]  /*24b0*/  BPT.TRAP 0x1 ;  /* 0x000000040000795c */ /* 0x000fe20000300000 */
.L_x_31:
[----:B------:R-:W-:Y:S01]  /*24c0*/  VIADD R6, R4, 0x4 ;  /* 0x0000000404067836 */ /* 0x000fe20000000000 */
[----:B0-234-:R-:W-:Y:S01]  /*24d0*/  WARPGROUP.ARRIVE ;  /* 0x00000000000079c5 */ /* 0x01dfe20000000000 */
[----:B------:R-:W-:Y:S01]  /*24e0*/  IMAD.MOV.U32 R7, RZ, RZ, 0x40000040 ;  /* 0x40000040ff077424 */ /* 0x000fe200078e00ff */
[----:B------:R-:W-:Y:S02]  /*24f0*/  UIADD3 UR5, UR5, 0x1, URZ ;  /* 0x0000000105057890 */ /* 0x000fe4000fffe03f */
[----:B------:R-:W-:Y:S01]  /*2500*/  R2UR UR6, R6 ;  /* 0x00000000060672ca */ /* 0x000fe200000e0000 */
[----:B------:R-:W-:Y:S01]  /*2510*/  VIADD R6, R4, 0x6 ;  /* 0x0000000604067836 */ /* 0x000fe20000000000 */
[----:B------:R-:W-:Y:S01]  /*2520*/  R2UR UR7, R7 ;  /* 0x00000000070772ca */ /* 0x000fe200000e0000 */
[----:B------:R-:W-:Y:S01]  /*2530*/  IMAD.MOV.U32 R7, RZ, RZ, 0x40000040 ;  /* 0x40000040ff077424 */ /* 0x000fe200078e00ff */
[----:B------:R-:W-:-:S04]  /*2540*/  UISETP.NE.AND UP0, UPT, UR5, 0x2, UPT ;  /* 0x000000020500788c */ /* 0x000fc8000bf05270 */
[----:B------:R-:W-:-:S09]  /*2550*/  USEL UR5, UR5, URZ, UP0 ;  /* 0x0000003f05057287 */ /* 0x000fd20008000000 */
[----:B------:R-:W-:Y:S01]  /*2560*/  HGMMA.64x256x8.F32.TF32 R24, R160, gdesc[UR4], R24, gsb0 ;  /* 0x07e00004a0187df0 */ /* 0x000fe20008002818 */
[----:B------:R-:W-:Y:S01]  /*2570*/  R2UR UR6, R6 ;  /* 0x00000000060672ca */ /* 0x000fe200000e0000 */
[----:B------:R-:W-:Y:S01]  /*2580*/  VIADD R6, R4, 0x800 ;  /* 0x0000080004067836 */ /* 0x000fe20000000000 */
[----:B------:R-:W-:Y:S01]  /*2590*/  R2UR UR7, R7 ;  /* 0x00000000070772ca */ /* 0x000fe200000e0000 */
[----:B------:R-:W-:Y:S01]  /*25a0*/  IMAD.MOV.U32 R7, RZ, RZ, 0x40000040 ;  /* 0x40000040ff077424 */ /* 0x000fe200078e00ff */
[----:B------:R-:W-:Y:S02]  /*25b0*/  WARPGROUP.DEPBAR.LE gsb0, 0x0 ;  /* 0x00008000000079c5 */ /* 0x000fe40000010000 */
[----:B------:R-:W-:Y:S04]  /*25c0*/  LDS R160, [R11+0xb00] ;  /* 0x000b00000ba07984 */ /* 0x000fe80000000800 */
[----:B------:R-:W-:Y:S04]  /*25d0*/  LDS R161, [R11+0x1300] ;  /* 0x001300000ba17984 */ /* 0x000fe80000000800 */
[----:B------:R-:W-:Y:S04]  /*25e0*/  LDS R162, [R8+0x200] ;  /* 0x0002000008a27984 */ /* 0x000fe80000000800 */
[----:B------:R-:W0:Y:S02]  /*25f0*/  LDS R163, [R8+0xa00] ;  /* 0x000a000008a37984 */ /* 0x000e240000000800 */
[----:B0-----:R-:W-:-:S07]  /*2600*/  WARPGROUP.ARRIVE ;  /* 0x00000000000079c5 */ /* 0x001fce0000000000 */
        /* <DEDUP_REMOVED lines=23> */
[----:B------:R-:W-:Y:S02]  /*2780*/  R2UR UR6, R6 ;  /* 0x00000000060672ca */ /* 0x000fe400000e0000 */
[----:B------:R-:W-:Y:S01]  /*2790*/  R2UR UR7, R7 ;  /* 0x00000000070772ca */ /* 0x000fe200000e0000 */
[----:B------:R-:W-:Y:S02]  /*27a0*/  WARPGROUP.DEPBAR.LE gsb0, 0x0 ;  /* 0x00008000000079c5 */ /* 0x000fe40000010000 */
[----:B------:R-:W-:Y:S04]  /*27b0*/  LDS R160, [R11+0xe00] ;  /* 0x000e00000ba07984 */ /* 0x000fe80000000800 */
[----:B------:R-:W-:Y:S04]  /*27c0*/  LDS R161, [R11+0x1600] ;  /* 0x001600000ba17984 */ /* 0x000fe80000000800 */
[----:B------:R-:W-:Y:S04]  /*27d0*/  LDS R162, [R8+0x500] ;  /* 0x0005000008a27984 */ /* 0x000fe80000000800 */
[----:B------:R-:W0:Y:S02]  /*27e0*/  LDS R163, [R8+0xd00] ;  /* 0x000d000008a37984 */ /* 0x000e240000000800 */
[----:B0-----:R-:W-:-:S08]  /*27f0*/  WARPGROUP.ARRIVE ;  /* 0x00000000000079c5 */ /* 0x001fd00000000000 */
[----:B------:R-:W-:Y:S03]  /*2800*/  HGMMA.64x256x8.F32.TF32 R24, R160, gdesc[UR4], R24, gsb0 ;  /* 0x07e00004a0187df0 */ /* 0x000fe60008002818 */
[----:B------:R-:W-:Y:S02]  /*2810*/  WARPGROUP.DEPBAR.LE gsb0, 0x0 ;  /* 0x00008000000079c5 */ /* 0x000fe40000010000 */
[----:B------:R0:W1:Y:S04]  /*2820*/  LDS R160, [R11+0xf00] ;  /* 0x000f00000ba07984 */ /* 0x0000680000000800 */
[----:B------:R0:W2:Y:S04]  /*2830*/  LDS R161, [R11+0x1700] ;  /* 0x001700000ba17984 */ /* 0x0000a80000000800 */
[----:B------:R0:W3:Y:S04]  /*2840*/  LDS R162, [R8+0x600] ;  /* 0x0006000008a27984 */ /* 0x0000e80000000800 */
[----:B------:R0:W4:Y:S01]  /*2850*/  LDS R163, [R8+0xe00] ;  /* 0x000e000008a37984 */ /* 0x0001220000000800 */
[----:B------:R-:W-:Y:S05]  /*2860*/  @!P0 BRA `(.L_x_32) ;  /* 0x0000000000048947 */ /* 0x000fea0003800000 */
[----:B------:R-:W-:Y:S01]  /*2870*/  BPT.TRAP 0x1 ;  /* 0x000000040000795c */ /* 0x000fe20000300000 */
.L_x_32:
[----:B0-----:R-:W-:Y:S01]  /*2880*/  IMAD.SHL.U32 R8, R9, 0x1000, RZ ;  /* 0x0000100009087824 */ /* 0x001fe200078e00ff */
[----:B------:R-:W-:Y:S03]  /*2890*/  BSSY B0, `(.L_x_33) ;  /* 0x0000009000007945 */ /* 0x000fe60003800000 */
[----:B------:R-:W-:-:S05]  /*28a0*/  IMAD.IADD R0, R157, 0x1, R8 ;  /* 0x000000019d007824 */ /* 0x000fca00078e0208 */
[----:B------:R-:W-:-:S05]  /*28b0*/  LEA R0, R0, UR40, 0x2 ;  /* 0x0000002800007c11 */ /* 0x000fca000f8e10ff */
[C---:B------:R-:W-:Y:S02]  /*28c0*/  VIADD R7, R0.reuse, 0x800 ;  /* 0x0000080000077836 */ /* 0x040fe40000000000 */
[----:B------:R-:W-:Y:S02]  /*28d0*/  VIADD R6, R0, 0x890 ;  /* 0x0000089000067836 */ /* 0x000fe40000000000 */
[----:B------:R-:W-:Y:S01]  /*28e0*/  @P3 VIADD R6, R7, 0x70 ;  /* 0x0000007007063836 */ /* 0x000fe20000000000 */
[----:B------:R-:W-:Y:S06]  /*28f0*/  @P1 BRA `(.L_x_34) ;  /* 0x0000000000081947 */ /* 0x000fec0003800000 */
[----:B------:R-:W0:Y:S02]  /*2900*/  SYNCS.PHASECHK.TRANS64.TRYWAIT P1, [R10+URZ], R13 ;  /* 0x0000000d0a0075a7 */ /* 0x000e24000802017f */
[----:B0-----:R-:W-:Y:S05]  /*2910*/  @!P1 BRA `(.L_x_35) ;  /* 0x0000008800ec9947 */ /* 0x001fea0003800000 */
.L_x_34:
[----:B------:R-:W-:Y:S05]  /*2920*/  BSYNC B0 ;  /* 0x0000000000007941 */ /* 0x000fea0003800000 */
.L_x_33:
[----:B------:R-:W0:Y:S01]  /*2930*/  LDS R164, [R0+0x800] ;  /* 0x0008000000a47984 */ /* 0x000e220000000800 */
[----:B------:R-:W-:Y:S05]  /*2940*/  WARPSYNC.ALL ;  /* 0x0000000000007948 */ /* 0x000fea0003800000 */
[----:B------:R1:W0:Y:S04]  /*2950*/  LDS R165, [R0+0x1000] ;  /* 0x0010000000a57984 */ /* 0x0002280000000800 */
[----:B------:R0:W0:Y:S04]  /*2960*/  LDS R166, [R6] ;  /* 0x0000000006a67984 */ /* 0x0000280000000800 */
[----:B------:R0:W0:Y:S01]  /*2970*/  LDS R167, [R6+0x800] ;  /* 0x0008000006a77984 */ /* 0x0000220000000800 */
[----:B------:R-:W-:Y:S01]  /*2980*/  VIADD R4, R4, 0x806 ;  /* 0x0000080604047836 */ /* 0x000fe20000000000 */
[----:B-1234-:R-:W-:Y:S01]  /*2990*/  WARPGROUP.ARRIVE ;  /* 0x00000000000079c5 */ /* 0x01efe20000000000 */
[----:B------:R-:W-:Y:S01]  /*29a0*/  IMAD.MOV.U32 R5, RZ, RZ, 0x40000040 ;  /* 0x40000040ff057424 */ /* 0x000fe200078e00ff */
[----:B------:R-:W-:Y:S01]  /*29b0*/  UISETP.GT.AND UP0, UPT, UR8, 0x2, UPT ;  /* 0x000000020800788c */ /* 0x000fe2000bf04270 */
[----:B------:R-:W-:Y:S01]  /*29c0*/  IMAD.MOV.U32 R0, RZ, RZ, R9 ;  /* 0x000000ffff007224 */ /* 0x000fe200078e0009 */
[----:B------:R-:W-:Y:S01]  /*29d0*/  R2UR UR6, R4 ;  /* 0x00000000040672ca */ /* 0x000fe200000e0000 */
[----:B------:R-:W-:Y:S01]  /*29e0*/  UIADD3 UR8, UR8, -0x1, URZ ;  /* 0xffffffff08087890 */ /* 0x000fe2000fffe03f */
[----:B------:R-:W-:-:S02]  /*29f0*/  R2UR UR7, R5 ;  /* 0x00000000050772ca */ /* 0x000fc400000e0000 */
[----:B------:R-:W-:-:S11]  /*2a00*/  PLOP3.LUT P1, PT, PT, PT, UP0, 0x80, 0x0 ;  /* 0x000000000000781c */ /* 0x000fd60003f2f008 */
[----:B------:R-:W-:Y:S03]  /*2a10*/  HGMMA.64x256x8.F32.TF32 R24, R160, gdesc[UR4], R24, gsb0 ;  /* 0x07e00004a0187df0 */ /* 0x000fe60008002818 */
[----:B------:R-:W-:Y:S02]  /*2a20*/  WARPGROUP.DEPBAR.LE gsb0, 0x0 ;  /* 0x00008000000079c5 */ /* 0x000fe40000010000 */
[----:B------:R-:W-:Y:S05]  /*2a30*/  @P1 BRA `(.L_x_36) ;  /* 0xfffffff400e01947 */ /* 0x000fea000383ffff */
.L_x_28:
[----:B------:R-:W-:Y:S01]  /*2a40*/  VIADD R4, R8, UR4 ;  /* 0x0000000408047c36 */ /* 0x000fe20008000000 */
[----:B0-----:R-:W-:Y:S01]  /*2a50*/  WARPGROUP.ARRIVE ;  /* 0x00000000000079c5 */ /* 0x001fe20000000000 */
[----:B------:R-:W-:Y:S01]  /*2a60*/  IMAD.MOV.U32 R5, RZ, RZ, 0x40000040 ;  /* 0x40000040ff057424 */ /* 0x000fe200078e00ff */
[----:B------:R-:W-:Y:S01]  /*2a70*/  ISETP.NE.AND P1, PT, R168, RZ, PT ;  /* 0x000000ffa800720c */ /* 0x000fe20003f25270 */
[----:B------:R-:W-:Y:S01]  /*2a80*/  IMAD.IADD R8, R157, 0x1, R8 ;  /* 0x000000019d087824 */ /* 0x000fe200078e0208 */
[C---:B------:R-:W-:Y:S01]  /*2a90*/  R2UR UR6, R4.reuse ;  /* 0x00000000040672ca */ /* 0x040fe200000e0000 */
[----:B------:R-:W-:Y:S01]  /*2aa0*/  VIADD R6, R4, 0x2 ;  /* 0x0000000204067836 */ /* 0x000fe20000000000 */
[----:B------:R-:W-:Y:S01]  /*2ab0*/  R2UR UR7, R5 ;  /* 0x00000000050772ca */ /* 0x000fe200000e0000 */
[----:B------:R-:W-:Y:S01]  /*2ac0*/  IMAD.MOV.U32 R7, RZ, RZ, 0x40000040 ;  /* 0x40000040ff077424 */ /* 0x000fe200078e00ff */
[----:B------:R-:W-:-:S05]  /*2ad0*/  LEA R8, R8, UR40, 0x2 ;  /* 0x0000002808087c11 */ /* 0x000fca000f8e10ff */
[C---:B------:R-:W-:Y:S02]  /*2ae0*/  VIADD R3, R8.reuse, 0x900 ;  /* 0x0000090008037836 */ /* 0x040fe40000000000 */
[----:B------:R-:W-:Y:S02]  /*2af0*/  VIADD R0, R8, 0x990 ;  /* 0x0000099008007836 */ /* 0x000fe40000000000 */
[----:B------:R-:W-:Y:S02]  /*2b00*/  @P1 VIADD R0, R3, 0x70 ;  /* 0x0000007003001836 */ /* 0x000fe40000000000 */
[----:B------:R-:W-:Y:S01]  /*2b10*/  HGMMA.64x256x8.F32.TF32 R24, R164, gdesc[UR4], R24, gsb0 ;  /* 0x07e00004a4187df0 */ /* 0x000fe20008002818 */
[----:B------:R-:W-:Y:S02]  /*2b20*/  R2UR UR6, R6 ;  /* 0x00000000060672ca */ /* 0x000fe400000e0000 */
[----:B------:R-:W-:Y:S01]  /*2b30*/  R2UR UR7, R7 ;  /* 0x00000000070772ca */ /* 0x000fe200000e0000 */
[----:B------:R-:W-:-:S02]  /*2b40*/  WARPGROUP.DEPBAR.LE gsb0, 0x0 ;  /* 0x00008000000079c5 */ /* 0x000fc40000010000 */
[----:B------:R-:W-:Y:S04]  /*2b50*/  LDS R160, [R8+0x900] ;  /* 0x0009000008a07984 */ /* 0x000fe80000000800 */
[----:B------:R-:W-:Y:S04]  /*2b60*/  LDS R161, [R8+0x1100] ;  /* 0x0011000008a17984 */ /* 0x000fe80000000800 */
[----:B------:R-:W-:Y:S04]  /*2b70*/  LDS R162, [R0] ;  /* 0x0000000000a27984 */ /* 0x000fe80000000800 */
        /* <DEDUP_REMOVED lines=10> */
.L_x_37:
        /* <DEDUP_REMOVED lines=8> */
.L_x_38:
[----:B------:R-:W-:Y:S01]  /*2ca0*/  VIADD R6, R4, 0x4 ;  /* 0x0000000404067836 */ /* 0x000fe20000000000 */
[----:B-1234-:R-:W-:Y:S01]  /*2cb0*/  WARPGROUP.ARRIVE ;  /* 0x00000000000079c5 */ /* 0x01efe20000000000 */
[----:B------:R-:W-:Y:S02]  /*2cc0*/  IMAD.MOV.U32 R7, RZ, RZ, 0x40000040 ;  /* 0x40000040ff077424 */ /* 0x000fe400078e00ff */
[----:B------:R-:W-:Y:S01]  /*2cd0*/  IMAD.MOV.U32 R5, RZ, RZ, 0x40000040 ;  /* 0x40000040ff057424 */ /* 0x000fe200078e00ff */
[----:B------:R-:W-:Y:S01]  /*2ce0*/  R2UR UR6, R6 ;  /* 0x00000000060672ca */ /* 0x000fe200000e0000 */
[----:B------:R-:W-:Y:S01]  /*2cf0*/  VIADD R6, R4, 0x6 ;  /* 0x0000000604067836 */ /* 0x000fe20000000000 */
[----:B------:R-:W-:Y:S01]  /*2d00*/  R2UR UR7, R7 ;  /* 0x00000000070772ca */ /* 0x000fe200000e0000 */
[----:B------:R-:W-:-:S12]  /*2d10*/  IMAD.MOV.U32 R7, RZ, RZ, 0x40000040 ;  /* 0x40000040ff077424 */ /* 0x000fd800078e00ff */
        /* <DEDUP_REMOVED lines=9> */
[----:B------:R-:W1:Y:S02]  /*2db0*/  LDS R163, [R0+0xa00] ;  /* 0x000a000000a37984 */ /* 0x000e640000000800 */
[----:B-1----:R-:W-:-:S07]  /*2dc0*/  WARPGROUP.ARRIVE ;  /* 0x00000000000079c5 */ /* 0x002fce0000000000 */
        /* <DEDUP_REMOVED lines=13> */
[C---:B------:R-:W-:Y:S01]  /*2ea0*/  VIADD R6, R4.reuse, 0x804 ;  /* 0x0000080404067836 */ /* 0x040fe20000000000 */
[----:B------:R-:W-:Y:S01]  /*2eb0*/  R2UR UR7, R7 ;  /* 0x00000000070772ca */ /* 0x000fe200000e0000 */
[----:B------:R-:W-:Y:S02]  /*2ec0*/  IMAD.MOV.U32 R7, RZ, RZ, 0x40000040 ;  /* 0x40000040ff077424 */ /* 0x000fe400078e00ff */
[----:B------:R-:W-:Y:S01]  /*2ed0*/  VIADD R4, R4, 0x806 ;  /* 0x0000080604047836 */ /* 0x000fe20000000000 */
[----:B------:R-:W-:Y:S02]  /*2ee0*/  WARPGROUP.DEPBAR.LE gsb0, 0x0 ;  /* 0x00008000000079c5 */ /* 0x000fe40000010000 */
[----:B------:R-:W-:Y:S04]  /*2ef0*/  LDS R160, [R8+0xd00] ;  /* 0x000d000008a07984 */ /* 0x000fe80000000800 */
[----:B------:R-:W-:Y:S04]  /*2f00*/  LDS R161, [R8+0x1500] ;  /* 0x0015000008a17984 */ /* 0x000fe80000000800 */
[----:B------:R-:W-:Y:S04]  /*2f10*/  LDS R162, [R0+0x400] ;  /* 0x0004000000a27984 */ /* 0x000fe80000000800 */
[----:B------:R-:W1:Y:S02]  /*2f20*/  LDS R163, [R0+0xc00] ;  /* 0x000c000000a37984 */ /* 0x000e640000000800 */
[----:B-1----:R-:W-:-:S06]  /*2f30*/  WARPGROUP.ARRIVE ;  /* 0x00000000000079c5 */ /* 0x002fcc0000000000 */
[----:B------:R-:W-:Y:S01]  /*2f40*/  HGMMA.64x256x8.F32.TF32 R24, R160, gdesc[UR4], R24, gsb0 ;  /* 0x07e00004a0187df0 */ /* 0x000fe20008002818 */
[----:B------:R-:W-:Y:S02]  /*2f50*/  R2UR UR6, R6 ;  /* 0x00000000060672ca */ /* 0x000fe400000e0000 */
[----:B------:R-:W-:Y:S01]  /*2f60*/  R2UR UR7, R7 ;  /* 0x00000000070772ca */ /* 0x000fe200000e0000 */
[----:B------:R-:W-:Y:S02]  /*2f70*/  WARPGROUP.DEPBAR.LE gsb0, 0x0 ;  /* 0x00008000000079c5 */ /* 0x000fe40000010000 */
[----:B------:R-:W-:Y:S04]  /*2f80*/  LDS R160, [R8+0xe00] ;  /* 0x000e000008a07984 */ /* 0x000fe80000000800 */
[----:B------:R-:W-:Y:S04]  /*2f90*/  LDS R161, [R8+0x1600] ;  /* 0x0016000008a17984 */ /* 0x000fe80000000800 */
[----:B------:R-:W-:Y:S04]  /*2fa0*/  LDS R162, [R0+0x500] ;  /* 0x0005000000a27984 */ /* 0x000fe80000000800 */
[----:B------:R-:W1:Y:S02]  /*2fb0*/  LDS R163, [R0+0xd00] ;  /* 0x000d000000a37984 */ /* 0x000e640000000800 */
[----:B-1----:R-:W-:-:S08]  /*2fc0*/  WARPGROUP.ARRIVE ;  /* 0x00000000000079c5 */ /* 0x002fd00000000000 */
        /* <DEDUP_REMOVED lines=9> */
[----:B------:R-:W-:Y:S03]  /*3060*/  HGMMA.64x256x8.F32.TF32 R24, R160, gdesc[UR4], R24, gsb0 ;  /* 0x07e00004a0187df0 */ /* 0x000fe60008002818 */
[----:B------:R-:W-:Y:S02]  /*3070*/  WARPGROUP.DEPBAR.LE gsb0, 0x0 ;  /* 0x00008000000079c5 */ /* 0x000fe40000010000 */
.L_x_24:
[----:B0-----:R-:W-:-:S04]  /*3080*/  IMAD.U32 R0, RZ, RZ, UR42 ;  /* 0x0000002aff007e24 */ /* 0x001fc8000f8e00ff */
[----:B------:R0:W-:Y:S01]  /*3090*/  SYNCS.ARRIVE.TRANS64.A1T0 RZ, [R0+UR50], RZ ;  /* 0x000000ff00ff79a7 */ /* 0x0001e20008100032 */
[----:B------:R-:W-:Y:S05]  /*30a0*/  @!P0 BRA `(.L_x_39) ;  /* 0x0000000000048947 */ /* 0x000fea0003800000 */
[----:B------:R-:W-:Y:S01]  /*30b0*/  BPT.TRAP 0x1 ;  /* 0x000000040000795c */ /* 0x000fe20000300000 */
.L_x_39:
[----:B------:R-:W-:Y:S02]  /*30c0*/  UIADD3 UR4, UR41, UR38, URZ ;  /* 0x0000002629047290 */ /* 0x000fe4000fffe03f */
[----:B------:R-:W-:Y:S02]  /*30d0*/  UISETP.GT.U32.AND UP0, UPT, UR39, 0x1, UPT ;  /* 0x000000012700788c */ /* 0x000fe4000bf04070 */
[----:B------:R-:W-:-:S04]  /*30e0*/  ULEA UR4, UR4, 0x8, 0x3 ;  /* 0x0000000804047891 */ /* 0x000fc8000f8e183f */
[----:B------:R-:W-:Y:S01]  /*30f0*/  ULOP3.LUT UR4, UR4, 0x8, URZ, 0xc0, !UPT ;  /* 0x0000000804047892 */ /* 0x000fe2000f8ec03f */
[----:B------:R-:W-:-:S03]  /*3100*/  PLOP3.LUT P0, PT, PT, PT, UP0, 0x80, 0x0 ;  /* 0x000000000000781c */ /* 0x000fc60003f0f008 */
[----:B------:R-:W-:-:S04]  /*3110*/  UIADD3 UR4, UR40, 0x10, UR4 ;  /* 0x0000001028047890 */ /* 0x000fc8000fffe004 */
[----:B------:R-:W-:-:S09]  /*3120*/  UPRMT UR4, URZ, 0x654, UR4 ;  /* 0x000006543f047896 */ /* 0x000fd20008000004 */
[----:B------:R-:W-:Y:S01]  /*3130*/  SYNCS.ARRIVE.TRANS64.RED.A1T0 RZ, [UR4], RZ ;  /* 0x000000ffffff79a7 */ /* 0x000fe20008100404 */
[----:B------:R-:W-:Y:S05]  /*3140*/  @P0 BRA `(.L_x_40) ;  /* 0x0000000000040947 */ /* 0x000fea0003800000 */
[----:B------:R-:W-:Y:S01]  /*3150*/  BPT.TRAP 0x1 ;  /* 0x000000040000795c */ /* 0x000fe20000300000 */
.L_x_40:
[----:B0-----:R-:W-:Y:S01]  /*3160*/  IMAD.U32 R0, RZ, RZ, UR43 ;  /* 0x0000002bff007e24 */ /* 0x001fe2000f8e00ff */
[----:B------:R-:W-:Y:S01]  /*3170*/  ULEA UR6, UR38, UR41, 0x1 ;  /* 0x0000002926067291 */ /* 0x000fe2000f8e083f */
[----:B------:R-:W0:Y:S01]  /*3180*/  LDC R15, c[0x0][0x288] ;  /* 0x0000a200ff0f7b82 */ /* 0x000e220000000800 */
[----:B------:R-:W-:Y:S01]  /*3190*/  ULDC UR4, c[0x0][0x28c] ;  /* 0x0000a30000047ab9 */ /* 0x000fe20000000800 */
[----:B------:R-:W-:Y:S01]  /*31a0*/  IMAD.SHL.U32 R8, R158, 0x2, RZ ;  /* 0x000000029e087824 */ /* 0x000fe200078e00ff */
[----:B------:R-:W-:Y:S01]  /*31b0*/  SHF.L.U32 R0, R0, 0x1f, RZ ;  /* 0x0000001f00007819 */ /* 0x000fe200000006ff */
[----:B------:R-:W-:Y:S02]  /*31c0*/  USHF.R.U32.HI UR5, URZ, 0x1, UR6 ;  /* 0x000000013f057899 */ /* 0x000fe40008011606 */
[----:B------:R-:W-:Y:S01]  /*31d0*/  UIADD3 UR4, UR4, 0x7e, URZ ;  /* 0x0000007e04047890 */ /* 0x000fe2000fffe03f */
[----:B------:R-:W-:Y:S01]  /*31e0*/  SHF.R.S32.HI R9, RZ, 0x1f, R8 ;  /* 0x0000001fff097819 */ /* 0x000fe20000011408 */
[----:B------:R-:W2:Y:S01]  /*31f0*/  SYNCS.PHASECHK.TRANS64.TRYWAIT P0, [R159+UR51+0x10], R0 ;  /* 0x000010009f0075a7 */ /* 0x000ea20008000173 */
[----:B------:R-:W-:-:S02]  /*3200*/  ULOP3.LUT UR5, UR5, 0x1, URZ, 0xc0, !UPT ;  /* 0x0000000105057892 */ /* 0x000fc4000f8ec03f */
[----:B------:R-:W-:Y:S02]  /*3210*/  UISETP.GT.U32.AND UP0, UPT, UR6, 0x1, UPT ;  /* 0x000000010600788c */ /* 0x000fe4000bf04070 */
[----:B------:R-:W-:Y:S02]  /*3220*/  UISETP.NE.U32.AND UP1, UPT, UR5, 0x1, UPT ;  /* 0x000000010500788c */ /* 0x000fe4000bf25070 */
[----:B------:R-:W-:Y:S02]  /*3230*/  UISETP.LT.U32.AND UP0, UPT, UR4, 0x7f, UP0 ;  /* 0x0000007f0400788c */ /* 0x000fe40008701070 */
[----:B------:R-:W-:Y:S02]  /*3240*/  UISETP.GT.U32.AND UP1, UPT, UR4, 0x7e, !UP1 ;  /* 0x0000007e0400788c */ /* 0x000fe4000cf24070 */
[----:B------:R-:W-:Y:S02]  /*3250*/  USEL UR5, URZ, 0x1, !UP0 ;  /* 0x000000013f057887 */ /* 0x000fe4000c000000 */
[----:B------:R-:W-:-:S04]  /*3260*/  USEL UR4, URZ, 0x1, !UP1 ;  /* 0x000000013f047887 */ /* 0x000fc8000c800000 */
[----:B------:R-:W-:Y:S01]  /*3270*/  ULOP3.LUT UR49, UR4, UR49, UR5, 0x96, !UPT ;  /* 0x0000003104317292 */ /* 0x000fe2000f8e9605 */
[----:B0-2---:R-:W-:Y:S11]  /*3280*/  @!P0 BRA `(.L_x_41) ;  /* 0x0000008000a48947 */ /* 0x005ff60003800000 */
.L_x_325:
[----:B------:R-:W-:Y:S01]  /*3290*/  IMAD.SHL.U32 R7, R18, 0x40, RZ ;  /* 0x0000004012077824 */ /* 0x000fe200078e00ff */
[----:B------:R-:W-:Y:S01]  /*32a0*/  ULDC UR6, c[0x0][0x284] ;  /* 0x0000a10000067ab9 */ /* 0x000fe20000000800 */
[----:B------:R-:W-:Y:S01]  /*32b0*/  IMAD.SHL.U32 R12, R2, 0x100, RZ ;  /* 0x00000100020c7824 */ /* 0x000fe200078e00ff */
[----:B------:R-:W-:Y:S01]  /*32c0*/  SHF.R.S32.HI R23, RZ, 0x1f, R19 ;  /* 0x0000001fff177819 */ /* 0x000fe20000011413 */
[----:B------:R-:W-:Y:S01]  /*32d0*/  ULDC.64 UR4, c[0x0][0x5d0] ;  /* 0x0001740000047ab9 */ /* 0x000fe20000000a00 */
[----:B------:R-:W-:Y:S01]  /*32e0*/  ISETP.GE.AND P0, PT, R7, UR6, PT ;  /* 0x0000000607007c0c */ /* 0x000fe2000bf06270 */
[----:B0-----:R-:W-:Y:S01]  /*32f0*/  IMAD.WIDE.U32 R2, R19, UR4, R8 ;  /* 0x0000000413027c25 */ /* 0x001fe2000f8e0008 */
[----:B------:R-:W-:Y:S01]  /*3300*/  SHF.R.S32.HI R13, RZ, 0x1f, R12 ;  /* 0x0000001fff0d7819 */ /* 0x000fe2000001140c */
[----:B------:R-:W-:Y:S01]  /*3310*/  ULOP3.LUT UR41, UR41, 0x1, URZ, 0xc0, !UPT ;  /* 0x0000000129297892 */ /* 0x000fe2000f8ec03f */
[C---:B------:R-:W-:Y:S01]  /*3320*/  ISETP.GE.OR P0, PT, R12.reuse, R15, P0 ;  /* 0x0000000f0c00720c */ /* 0x040fe20000706670 */
[----:B------:R-:W-:Y:S01]  /*3330*/  IMAD R0, R23, UR4, RZ ;  /* 0x0000000417007c24 */ /* 0x000fe2000f8e02ff */
[----:B-1----:R-:W-:-:S03]  /*3340*/  IADD3 R4, P1, R12, R2, RZ ;  /* 0x000000020c047210 */ /* 0x002fc60007f3e0ff */
[----:B------:R-:W-:-:S05]  /*3350*/  IMAD R5, R19, UR5, R0 ;  /* 0x0000000513057c24 */ /* 0x000fca000f8e0200 */
[----:B------:R-:W-:-:S03]  /*3360*/  IADD3.X R5, R13, R3, R5, P1, !PT ;  /* 0x000000030d057210 */ /* 0x000fc60000ffe405 */
[----:B------:R-:W-:Y:S05]  /*3370*/  @P0 BRA `(.L_x_42) ;  /* 0x0000006400040947 */ /* 0x000fea0003800000 */
[----:B------:R-:W0:Y:S01]  /*3380*/  LDC.64 R10, c[0x0][0x5c8] ;  /* 0x00017200ff0a7b82 */ /* 0x000e220000000a00 */
[----:B-----5:R-:W-:Y:S01]  /*3390*/  FSETP.NEU.AND P1, PT, R152, RZ, PT ;  /* 0x000000ff9800720b */ /* 0x020fe20003f2d000 */
[----:B------:R-:W-:Y:S01]  /*33a0*/  IMAD R3, R158, -0x2, R15 ;  /* 0xfffffffe9e037824 */ /* 0x000fe200078e020f */
[----:B------:R-:W-:Y:S01]  /*33b0*/  BSSY B0, `(.L_x_42) ;  /* 0x000063d000007945 */ /* 0x000fe20003800000 */
[----:B------:R-:W-:-:S04]  /*33c0*/  IMAD.WIDE R164, R18, 0x40, R154 ;  /* 0x0000004012a47825 */ /* 0x000fc800078e029a */
[----:B------:R-:W-:Y:S02]  /*33d0*/  IMAD.IADD R0, R3, 0x1, -R12 ;  /* 0x0000000103007824 */ /* 0x000fe400078e0a0c */
[----:B------:R-:W-:-:S03]  /*33e0*/  IMAD.IADD R2, R156, 0x1, -R7 ;  /* 0x000000019c027824 */ /* 0x000fc600078e0a07 */
[----:B------:R-:W-:-:S04]  /*33f0*/  ISETP.GT.AND P0, PT, R0, RZ, PT ;  /* 0x000000ff0000720c */ /* 0x000fc80003f04270 */
[----:B------:R-:W-:Y:S01]  /*3400*/  ISETP.GT.AND P4, PT, R2, RZ, P0 ;  /* 0x000000ff0200720c */ /* 0x000fe20000784270 */
[-C--:B0-----:R-:W-:Y:S02]  /*3410*/  IMAD R3, R165, R10.reuse, RZ ;  /* 0x0000000aa5037224 */ /* 0x081fe400078e02ff */
[----:B------:R-:W-:-:S04]  /*3420*/  IMAD.WIDE.U32 R166, R164, R10, R4 ;  /* 0x0000000aa4a67225 */ /* 0x000fc800078e0004 */
[----:B------:R-:W-:-:S04]  /*3430*/  IMAD R3, R164, R11, R3 ;  /* 0x0000000ba4037224 */ /* 0x000fc800078e0203 */
[----:B------:R-:W-:Y:S01]  /*3440*/  IMAD.IADD R169, R167, 0x1, R3 ;  /* 0x00000001a7a97824 */ /* 0x000fe200078e0203 */
[----:B------:R-:W-:Y:S06]  /*3450*/  @!P1 BRA `(.L_x_43) ;  /* 0x0000004400989947 */ /* 0x000fec0003800000 */
[----:B------:R-:W0:Y:S01]  /*3460*/  LDC.64 R20, c[0x0][0x5b8] ;  /* 0x00016e00ff147b82 */ /* 0x000e220000000a00 */
[----:B------:R-:W-:-:S07]  /*3470*/  ULDC.64 UR4, c[0x0][0x5c0] ;  /* 0x0001700000047ab9 */ /* 0x000fce0000000a00 */
[----:B------:R-:W1:Y:S08]  /*3480*/  LDC.64 R170, c[0x0][0x5b0] ;  /* 0x00016c00ffaa7b82 */ /* 0x000e700000000a00 */
[----:B------:R-:W2:Y:S01]  /*3490*/  LDC.64 R14, c[0x0][0x5a8] ;  /* 0x00016a00ff0e7b82 */ /* 0x000ea20000000a00 */
[-C--:B0-----:R-:W-:Y:S02]  /*34a0*/  IMAD R6, R23, R20.reuse, RZ ;  /* 0x0000001417067224 */ /* 0x081fe400078e02ff */
[----:B------:R-:W-:-:S04]  /*34b0*/  IMAD.WIDE.U32 R4, R19, R20, R8 ;  /* 0x0000001413047225 */ /* 0x000fc800078e0008 */
[----:B------:R-:W-:Y:S01]  /*34c0*/  IMAD R159, R19, R21, R6 ;  /* 0x00000015139f7224 */ /* 0x000fe200078e0206 */
[----:B------:R-:W-:Y:S01]  /*34d0*/  IADD3 R22, P1, R12, R4, RZ ;  /* 0x000000040c167210 */ /* 0x000fe20007f3e0ff */
[----:B-1----:R-:W-:-:S03]  /*34e0*/  IMAD R3, R165, R170, RZ ;  /* 0x000000aaa5037224 */ /* 0x002fc600078e02ff */
[----:B------:R-:W-:Y:S01]  /*34f0*/  IADD3.X R23, R13, R5, R159, P1, !PT ;  /* 0x000000050d177210 */ /* 0x000fe20000ffe49f */
[C---:B------:R-:W-:Y:S02]  /*3500*/  IMAD R165, R164.reuse, R171, R3 ;  /* 0x000000aba4a57224 */ /* 0x040fe400078e0203 */
[----:B------:R-:W-:-:S04]  /*3510*/  IMAD.WIDE.U32 R4, R164, R170, R22 ;  /* 0x000000aaa4047225 */ /* 0x000fc800078e0016 */
[----:B------:R-:W-:Y:S01]  /*3520*/  IMAD.IADD R3, R5, 0x1, R165 ;  /* 0x0000000105037824 */ /* 0x000fe200078e02a5 */
[----:B--2---:R-:W-:-:S04]  /*3530*/  LEA R6, P1, R4, R14, 0x2 ;  /* 0x0000000e04067211 */ /* 0x004fc800078210ff */
[----:B------:R-:W-:-:S05]  /*3540*/  LEA.HI.X R7, R4, R15, R3, 0x2, P1 ;  /* 0x0000000f04077211 */ /* 0x000fca00008f1403 */
[----:B------:R0:W2:Y:S01]  /*3550*/  @P4 LDG.E.LTC128B R3, desc[UR52][R6.64] ;  /* 0x0000003406034981 */ /* 0x0000a2000c1e1920 */
[----:B------:R-:W-:Y:S01]  /*3560*/  IMAD.WIDE.U32 R4, R164, R170, R12 ;  /* 0x000000aaa4047225 */ /* 0x000fe200078e000c */
[----:B------:R-:W-:Y:S01]  /*3570*/  SHF.L.U64.HI R163, R170, 0x3, R171 ;  /* 0x00000003aaa37819 */ /* 0x000fe200000102ab */
[----:B------:R-:W-:Y:S01]  /*3580*/  BSSY B1, `(.L_x_44) ;  /* 0x0000017000017945 */ /* 0x000fe20003800000 */
[----:B------:R-:W-:Y:S01]  /*3590*/  ISETP.GT.AND P0, PT, R2, 0x8, P0 ;  /* 0x000000080200780c */ /* 0x000fe20000704270 */
[----:B------:R-:W-:Y:S01]  /*35a0*/  IMAD.SHL.U32 R162, R170, 0x8, RZ ;  /* 0x00000008aaa27824 */ /* 0x000fe200078e00ff */
[----:B------:R-:W-:-:S03]  /*35b0*/  IADD3 R160, P1, R8, R4, RZ ;  /* 0x0000000408a07210 */ /* 0x000fc60007f3e0ff */
[----:B------:R-:W-:Y:S01]  /*35c0*/  IMAD.WIDE.U32 R162, R164, R170, R162 ;  /* 0x000000aaa4a27225 */ /* 0x000fe200078e00a2 */
[----:B------:R-:W-:Y:S02]  /*35d0*/  IADD3.X R161, R9, R165, R5, P1, !PT ;  /* 0x000000a509a17210 */ /* 0x000fe40000ffe405 */
[----:B------:R-:W-:Y:S01]  /*35e0*/  LEA R4, P1, R166, UR4, 0x2 ;  /* 0x00000004a6047c11 */ /* 0x000fe2000f8210ff */
[----:B------:R-:W-:Y:S01]  /*35f0*/  IMAD.IADD R165, R165, 0x1, R163 ;  /* 0x00000001a5a57824 */ /* 0x000fe200078e02a3 */
[----:B------:R-:W-:Y:S01]  /*3600*/  IADD3 R21, P2, R22, R162, RZ ;  /* 0x000000a216157210 */ /* 0x000fe20007f5e0ff */
[----:B------:R-:W-:Y:S01]  /*3610*/  IMAD.WIDE.U32 R160, R19, R20, R160 ;  /* 0x0000001413a07225 */ /* 0x000fe200078e00a0 */
[----:B------:R-:W-:Y:S02]  /*3620*/  LEA.HI.X R5, R166, UR5, R169, 0x2, P1 ;  /* 0x00000005a6057c11 */ /* 0x000fe400088f14a9 */
[-C--:B------:R-:W-:Y:S01]  /*3630*/  LEA R22, P3, R21, R14.reuse, 0x2 ;  /* 0x0000000e15167211 */ /* 0x080fe200078610ff */
[----:B------:R-:W-:Y:S01]  /*3640*/  IMAD.IADD R18, R159, 0x1, R161 ;  /* 0x000000019f127824 */ /* 0x000fe200078e02a1 */
[----:B0-----:R-:W-:Y:S01]  /*3650*/  LEA R6, P1, R160, R14, 0x2 ;  /* 0x0000000ea0067211 */ /* 0x001fe200078210ff */
[----:B--2---:R-:W-:-:S04]  /*3660*/  FMUL R7, R3, R152 ;  /* 0x0000009803077220 */ /* 0x004fc80000400000 */
[----:B------:R-:W-:Y:S01]  /*3670*/  FFMA R161, R24, R153, R7 ;  /* 0x0000009918a17223 */ /* 0x000fe20000000007 */
[----:B------:R-:W-:Y:S01]  /*3680*/  LEA.HI.X R7, R160, R15, R18, 0x2, P1 ;  /* 0x0000000fa0077211 */ /* 0x000fe200008f1412 */
[----:B------:R-:W-:Y:S01]  /*3690*/  IMAD.X R24, R165, 0x1, R23, P2 ;  /* 0x00000001a5187824 */ /* 0x000fe200010e0617 */
[----:B------:R-:W-:Y:S02]  /*36a0*/  ISETP.GT.AND P1, PT, R0, 0x1, PT ;  /* 0x000000010000780c */ /* 0x000fe40003f24270 */
[----:B------:R0:W-:Y:S02]  /*36b0*/  @P4 STG.E desc[UR52][R4.64], R161 ;  /* 0x000000a104004986 */ /* 0x0001e4000c101934 */
[----:B------:R-:W-:-:S13]  /*36c0*/  ISETP.GT.AND P4, PT, R2, RZ, P1 ;  /* 0x000000ff0200720c */ /* 0x000fda0000f84270 */
[----:B0-----:R-:W-:Y:S05]  /*36d0*/  @!P4 BRA `(.L_x_45) ;  /* 0x000000000004c947 */ /* 0x001fea0003800000 */
[----:B------:R0:W5:Y:S02]  /*36e0*/  LDG.E.LTC128B R3, desc[UR52][R6.64+0x4] ;  /* 0x0000043406037981 */ /* 0x000164000c1e1920 */
.L_x_45:
[----:B------:R-:W-:Y:S05]  /*36f0*/  BSYNC B1 ;  /* 0x0000000000017941 */ /* 0x000fea0003800000 */
.L_x_44:
[----:B-----5:R-:W-:Y:S01]  /*3700*/  FMUL R18, R3, R152 ;  /* 0x0000009803127220 */ /* 0x020fe20000400000 */
[----:B------:R-:W-:-:S03]  /*3710*/  LEA.HI.X R23, R21, R15, R24, 0x2, P3 ;  /* 0x0000000f15177211 */ /* 0x000fc600018f1418 */
[----:B------:R-:W-:Y:S01]  /*3720*/  FFMA R161, R25, R153, R18 ;  /* 0x0000009919a17223 */ /* 0x000fe20000000012 */
[----:B------:R-:W-:-:S04]  /*3730*/  IMAD.MOV.U32 R25, RZ, RZ, R3 ;  /* 0x000000ffff197224 */ /* 0x000fc800078e0003 */
[----:B------:R1:W-:Y:S04]  /*3740*/  @P4 STG.E desc[UR52][R4.64+0x4], R161 ;  /* 0x000004a104004986 */ /* 0x0003e8000c101934 */
[----:B------:R-:W2:Y:S01]  /*3750*/  @P0 LDG.E.LTC128B R25, desc[UR52][R22.64] ;  /* 0x0000003416190981 */ /* 0x000ea2000c1e1920 */
[----:B------:R-:W-:Y:S01]  /*3760*/  IADD3 R8, P2, P3, R8, R162, R12 ;  /* 0x000000a208087210 */ /* 0x000fe20007b5e00c */
[----:B------:R-:W-:Y:S01]  /*3770*/  BSSY B1, `(.L_x_46) ;  /* 0x0000010000017945 */ /* 0x000fe20003800000 */
[C---:B------:R-:W-:Y:S02]  /*3780*/  SHF.L.U64.HI R11, R10.reuse, 0x5, R11 ;  /* 0x000000050a0b7819 */ /* 0x040fe4000001020b */
[----:B------:R-:W-:Y:S02]  /*3790*/  IADD3.X R9, R9, R165, R13, P2, P3 ;  /* 0x000000a509097210 */ /* 0x000fe400017e640d */
[----:B------:R-:W-:-:S02]  /*37a0*/  LEA R10, P3, R10, R4, 0x5 ;  /* 0x000000040a0a7211 */ /* 0x000fc400078628ff */
[----:B------:R-:W-:Y:S01]  /*37b0*/  ISETP.GT.AND P1, PT, R2, 0x8, P1 ;  /* 0x000000080200780c */ /* 0x000fe20000f24270 */
[----:B------:R-:W-:Y:S01]  /*37c0*/  IMAD.WIDE.U32 R20, R19, R20, R8 ;  /* 0x0000001413147225 */ /* 0x000fe200078e0008 */
[----:B------:R-:W-:-:S03]  /*37d0*/  ISETP.GT.AND P2, PT, R0, 0x8, PT ;  /* 0x000000080000780c */ /* 0x000fc60003f44270 */
[----:B------:R-:W-:Y:S01]  /*37e0*/  IMAD.X R11, R11, 0x1, R5, P3 ;  /* 0x000000010b0b7824 */ /* 0x000fe200018e0605 */
[----:B------:R-:W-:Y:S01]  /*37f0*/  LEA R8, P4, R20, R14, 0x2 ;  /* 0x0000000e14087211 */ /* 0x000fe200078810ff */
[----:B------:R-:W-:-:S05]  /*3800*/  IMAD.IADD R9, R159, 0x1, R21 ;  /* 0x000000019f097824 */ /* 0x000fca00078e0215 */
[----:B------:R-:W-:Y:S01]  /*3810*/  LEA.HI.X R9, R20, R15, R9, 0x2, P4 ;  /* 0x0000000f14097211 */ /* 0x000fe200020f1409 */
[----:B--2---:R-:W-:-:S04]  /*3820*/  FMUL R3, R25, R152 ;  /* 0x0000009819037220 */ /* 0x004fc80000400000 */
[----:B------:R-:W-:-:S05]  /*3830*/  FFMA R3, R26, R153, R3 ;  /* 0x000000991a037223 */ /* 0x000fca0000000003 */
[----:B------:R1:W-:Y:S01]  /*3840*/  @P0 STG.E desc[UR52][R10.64], R3 ;  /* 0x000000030a000986 */ /* 0x0003e2000c101934 */
[----:B------:R-:W-:Y:S05]  /*3850*/  @!P1 BRA `(.L_x_47) ;  /* 0x0000000000049947 */ /* 0x000fea0003800000 */
[----:B------:R2:W5:Y:S02]  /*3860*/  LDG.E.LTC128B R25, desc[UR52][R8.64+0x4] ;  /* 0x0000043408197981 */ /* 0x000564000c1e1920 */
.L_x_47:
[----:B------:R-:W-:Y:S05]  /*3870*/  BSYNC B1 ;  /* 0x0000000000017941 */ /* 0x000fea0003800000 */
.L_x_46:
[----:B-----5:R-:W-:Y:S01]  /*3880*/  FMUL R12, R25, R152 ;  /* 0x00000098190c7220 */ /* 0x020fe20000400000 */
[----:B------:R-:W-:Y:S01]  /*3890*/  ISETP.GT.AND P3, PT, R2, RZ, P2 ;  /* 0x000000ff0200720c */ /* 0x000fe20001764270 */
[----:B------:R-:W-:Y:S01]  /*38a0*/  BSSY B1, `(.L_x_48) ;  /* 0x0000006000017945 */ /* 0x000fe20003800000 */
[----:B------:R-:W-:Y:S01]  /*38b0*/  ISETP.GT.AND P0, PT, R0, 0x9, PT ;  /* 0x000000090000780c */ /* 0x000fe20003f04270 */
[----:B------:R-:W-:-:S05]  /*38c0*/  FFMA R27, R27, R153, R12 ;  /* 0x000000991b1b7223 */ /* 0x000fca000000000c */
[----:B------:R3:W-:Y:S05]  /*38d0*/  @P1 STG.E desc[UR52][R10.64+0x4], R27 ;  /* 0x0000041b0a001986 */ /* 0x0007ea000c101934 */
[----:B------:R-:W-:Y:S05]  /*38e0*/  @!P3 BRA `(.L_x_49) ;  /* 0x000000000004b947 */ /* 0x000fea0003800000 */
[----:B------:R4:W5:Y:S02]  /*38f0*/  LDG.E.LTC128B R25, desc[UR52][R6.64+0x20] ;  /* 0x0000203406197981 */ /* 0x000964000c1e1920 */
.L_x_49:
[----:B------:R-:W-:Y:S05]  /*3900*/  BSYNC B1 ;  /* 0x0000000000017941 */ /* 0x000fea0003800000 */
.L_x_48:
[----:B-1---5:R-:W-:Y:S01]  /*3910*/  FMUL R3, R25, R152 ;  /* 0x0000009819037220 */ /* 0x022fe20000400000 */
[----:B------:R-:W-:Y:S01]  /*3920*/  ISETP.GT.AND P1, PT, R2, RZ, P0 ;  /* 0x000000ff0200720c */ /* 0x000fe20000724270 */
[----:B------:R-:W-:Y:S02]  /*3930*/  BSSY B1, `(.L_x_50) ;  /* 0x0000005000017945 */ /* 0x000fe40003800000 */
[----:B------:R-:W-:-:S05]  /*3940*/  FFMA R3, R28, R153, R3 ;  /* 0x000000991c037223 */ /* 0x000fca0000000003 */
[----:B------:R1:W-:Y:S05]  /*3950*/  @P3 STG.E desc[UR52][R4.64+0x20], R3 ;  /* 0x0000200304003986 */ /* 0x0003ea000c101934 */
[----:B------:R-:W-:Y:S05]  /*3960*/  @!P1 BRA `(.L_x_51) ;  /* 0x0000000000049947 */ /* 0x000fea0003800000 */
[----:B------:R0:W5:Y:S02]  /*3970*/  LDG.E.LTC128B R25, desc[UR52][R6.64+0x24] ;  /* 0x0000243406197981 */ /* 0x000164000c1e1920 */
.L_x_51:
[----:B------:R-:W-:Y:S05]  /*3980*/  BSYNC B1 ;  /* 0x0000000000017941 */ /* 0x000fea0003800000 */
.L_x_50:
[----:B-----5:R-:W-:Y:S01]  /*3990*/  FMUL R12, R25, R152 ;  /* 0x00000098190c7220 */ /* 0x020fe20000400000 */
[----:B------:R-:W-:Y:S01]  /*39a0*/  ISETP.GT.AND P2, PT, R2, 0x8, P2 ;  /* 0x000000080200780c */ /* 0x000fe20001744270 */
[----:B------:R-:W-:Y:S02]  /*39b0*/  BSSY B1, `(.L_x_52) ;  /* 0x0000005000017945 */ /* 0x000fe40003800000 */
[----:B------:R-:W-:-:S05]  /*39c0*/  FFMA R29, R29, R153, R12 ;  /* 0x000000991d1d7223 */ /* 0x000fca000000000c */
[----:B------:R0:W-:Y:S05]  /*39d0*/  @P1 STG.E desc[UR52][R4.64+0x24], R29 ;  /* 0x0000241d04001986 */ /* 0x0001ea000c101934 */
[----:B------:R-:W-:Y:S05]  /*39e0*/  @!P2 BRA `(.L_x_53) ;  /* 0x000000000004a947 */ /* 0x000fea0003800000 */
[----:B------:R0:W5:Y:S02]  /*39f0*/  LDG.E.LTC128B R25, desc[UR52][R8.64+0x20] ;  /* 0x0000203408197981 */ /* 0x000164000c1e1920 */
.L_x_53:
[----:B------:R-:W-:Y:S05]  /*3a00*/  BSYNC B1 ;  /* 0x0000000000017941 */ /* 0x000fea0003800000 */
.L_x_52:
[----:B-1---5:R-:W-:Y:S01]  /*3a10*/  FMUL R3, R25, R152 ;  /* 0x0000009819037220 */ /* 0x022fe20000400000 */
[----:B------:R-:W-:Y:S01]  /*3a20*/  ISETP.GT.AND P0, PT, R2, 0x8, P0 ;  /* 0x000000080200780c */ /* 0x000fe20000704270 */
[----:B------:R-:W-:Y:S01]  /*3a30*/  BSSY B1, `(.L_x_54) ;  /* 0x0000006000017945 */ /* 0x000fe20003800000 */
[----:B------:R-:W-:Y:S01]  /*3a40*/  ISETP.GT.AND P1, PT, R0, 0x10, PT ;  /* 0x000000100000780c */ /* 0x000fe20003f24270 */
[----:B------:R-:W-:-:S05]  /*3a50*/  FFMA R3, R30, R153, R3 ;  /* 0x000000991e037223 */ /* 0x000fca0000000003 */
[----:B------:R1:W-:Y:S05]  /*3a60*/  @P2 STG.E desc[UR52][R10.64+0x20], R3 ;  /* 0x000020030a002986 */ /* 0x0003ea000c101934 */
[----:B------:R-:W-:Y:S05]  /*3a70*/  @!P0 BRA `(.L_x_55) ;  /* 0x0000000000048947 */ /* 0x000fea0003800000 */
[----:B------:R0:W5:Y:S02]  /*3a80*/  LDG.E.LTC128B R25, desc[UR52][R8.64+0x24] ;  /* 0x0000243408197981 */ /* 0x000164000c1e1920 */
.L_x_55:
[----:B------:R-:W-:Y:S05]  /*3a90*/  BSYNC B1 ;  /* 0x0000000000017941 */ /* 0x000fea0003800000 */
.L_x_54:
        /* <DEDUP_REMOVED lines=8> */
.L_x_57:
[----:B------:R-:W-:Y:S05]  /*3b20*/  BSYNC B1 ;  /* 0x0000000000017941 */ /* 0x000fea0003800000 */
.L_x_56:
[----:B-1---5:R-:W-:Y:S01]  /*3b30*/  FMUL R3, R25, R152 ;  /* 0x0000009819037220 */ /* 0x022fe20000400000 */
[----:B------:R-:W-:Y:S01]  /*3b40*/  ISETP.GT.AND P0, PT, R2, RZ, P2 ;  /* 0x000000ff0200720c */ /* 0x000fe20001704270 */
[----:B------:R-:W-:Y:S02]  /*3b50*/  BSSY B1, `(.L_x_58) ;  /* 0x0000005000017945 */ /* 0x000fe40003800000 */
[----:B------:R-:W-:-:S05]  /*3b60*/  FFMA R3, R32, R153, R3 ;  /* 0x0000009920037223 */ /* 0x000fca0000000003 */
[----:B------:R1:W-:Y:S05]  /*3b70*/  @P3 STG.E desc[UR52][R4.64+0x40], R3 ;  /* 0x0000400304003986 */ /* 0x0003ea000c101934 */
[----:B------:R-:W-:Y:S05]  /*3b80*/  @!P0 BRA `(.L_x_59) ;  /* 0x0000000000048947 */ /* 0x000fea0003800000 */
[----:B------:R0:W5:Y:S02]  /*3b90*/  LDG.E.LTC128B R25, desc[UR52][R6.64+0x44] ;  /* 0x0000443406197981 */ /* 0x000164000c1e1920 */
.L_x_59:
[----:B------:R-:W-:Y:S05]  /*3ba0*/  BSYNC B1 ;  /* 0x0000000000017941 */ /* 0x000fea0003800000 */
.L_x_58:
[----:B-----5:R-:W-:Y:S01]  /*3bb0*/  FMUL R12, R25, R152 ;  /* 0x00000098190c7220 */ /* 0x020fe20000400000 */
[----:B------:R-:W-:Y:S01]  /*3bc0*/  ISETP.GT.AND P1, PT, R2, 0x8, P1 ;  /* 0x000000080200780c */ /* 0x000fe20000f24270 */
[----:B------:R-:W-:Y:S02]  /*3bd0*/  BSSY B1, `(.L_x_60) ;  /* 0x0000005000017945 */ /* 0x000fe40003800000 */
[----:B------:R-:W-:-:S05]  /*3be0*/  FFMA R33, R33, R153, R12 ;  /* 0x0000009921217223 */ /* 0x000fca000000000c */
[----:B------:R0:W-:Y:S05]  /*3bf0*/  @P0 STG.E desc[UR52][R4.64+0x44], R33 ;  /* 0x0000442104000986 */ /* 0x0001ea000c101934 */
[----:B------:R-:W-:Y:S05]  /*3c00*/  @!P1 BRA `(.L_x_61) ;  /* 0x0000000000049947 */ /* 0x000fea0003800000 */
[----:B------:R0:W5:Y:S02]  /*3c10*/  LDG.E.LTC128B R25, desc[UR52][R8.64+0x40] ;  /* 0x0000403408197981 */ /* 0x000164000c1e1920 */
.L_x_61:
[----:B------:R-:W-:Y:S05]  /*3c20*/  BSYNC B1 ;  /* 0x0000000000017941 */ /* 0x000fea0003800000 */
.L_x_60:
        /* <DEDUP_REMOVED lines=8> */
.L_x_63:
[----:B------:R-:W-:Y:S05]  /*3cb0*/  BSYNC B1 ;  /* 0x0000000000017941 */ /* 0x000fea0003800000 */
.L_x_62:
        /* <DEDUP_REMOVED lines=8> */
.L_x_65:
[----:B------:R-:W-:Y:S05]  /*3d40*/  BSYNC B1 ;  /* 0x0000000000017941 */ /* 0x000fea0003800000 */
.L_x_64:
[----:B-1---5:R-:W-:Y:S01]  /*3d50*/  FMUL R3, R25, R152 ;  /* 0x0000009819037220 */ /* 0x022fe20000400000 */
[----:B------:R-:W-:Y:S01]  /*3d60*/  ISETP.GT.AND P2, PT, R2, RZ, P1 ;  /* 0x000000ff0200720c */ /* 0x000fe20000f44270 */
[----:B------:R-:W-:Y:S02]  /*3d70*/  BSSY B1, `(.L_x_66) ;  /* 0x0000005000017945 */ /* 0x000fe40003800000 */
[----:B------:R-:W-:-:S05]  /*3d80*/  FFMA R3, R36, R153, R3 ;  /* 0x0000009924037223 */ /* 0x000fca0000000003 */
[----:B------:R1:W-:Y:S05]  /*3d90*/  @P3 STG.E desc[UR52][R4.64+0x60], R3 ;  /* 0x0000600304003986 */ /* 0x0003ea000c101934 */
[----:B------:R-:W-:Y:S05]  /*3da0*/  @!P2 BRA `(.L_x_67) ;  /* 0x000000000004a947 */ /* 0x000fea0003800000 */
[----:B------:R0:W5:Y:S02]  /*3db0*/  LDG.E.LTC128B R25, desc[UR52][R6.64+0x64] ;  /* 0x0000643406197981 */ /* 0x000164000c1e1920 */
.L_x_67:
[----:B------:R-:W-:Y:S05]  /*3dc0*/  BSYNC B1 ;  /* 0x0000000000017941 */ /* 0x000fea0003800000 */
.L_x_66:
[----:B-----5:R-:W-:Y:S01]  /*3dd0*/  FMUL R12, R25, R152 ;  /* 0x00000098190c7220 */ /* 0x020fe20000400000 */
[----:B------:R-:W-:Y:S01]  /*3de0*/  ISETP.GT.AND P0, PT, R2, 0x8, P0 ;  /* 0x000000080200780c */ /* 0x000fe20000704270 */
[----:B------:R-:W-:Y:S02]  /*3df0*/  BSSY B1, `(.L_x_68) ;  /* 0x0000005000017945 */ /* 0x000fe40003800000 */
[----:B------:R-:W-:-:S05]  /*3e00*/  FFMA R37, R37, R153, R12 ;  /* 0x0000009925257223 */ /* 0x000fca000000000c */
[----:B------:R0:W-:Y:S05]  /*3e10*/  @P2 STG.E desc[UR52][R4.64+0x64], R37 ;  /* 0x0000642504002986 */ /* 0x0001ea000c101934 */
[----:B------:R-:W-:Y:S05]  /*3e20*/  @!P0 BRA `(.L_x_69) ;  /* 0x0000000000048947 */ /* 0x000fea0003800000 */
[----:B------:R0:W5:Y:S02]  /*3e30*/  LDG.E.LTC128B R25, desc[UR52][R8.64+0x60] ;  /* 0x0000603408197981 */ /* 0x000164000c1e1920 */
.L_x_69:
[----:B------:R-:W-:Y:S05]  /*3e40*/  BSYNC B1 ;  /* 0x0000000000017941 */ /* 0x000fea0003800000 */
.L_x_68:
        /* <DEDUP_REMOVED lines=8> */
.L_x_71:
[----:B------:R-:W-:Y:S05]  /*3ed0*/  BSYNC B1 ;  /* 0x0000000000017941 */ /* 0x000fea0003800000 */
.L_x_70:
        /* <DEDUP_REMOVED lines=8> */
.L_x_73:
[----:B------:R-:W-:Y:S05]  /*3f60*/  BSYNC B1 ;  /* 0x0000000000017941 */ /* 0x000fea0003800000 */
.L_x_72:
[----:B-1---5:R-:W-:Y:S01]  /*3f70*/  FMUL R3, R25, R152 ;  /* 0x0000009819037220 */ /* 0x022fe20000400000 */
[----:B------:R-:W-:Y:S01]  /*3f80*/  ISETP.GT.AND P1, PT, R2, RZ, P0 ;  /* 0x000000ff0200720c */ /* 0x000fe20000724270 */
[----:B------:R-:W-:Y:S02]  /*3f90*/  BSSY B1, `(.L_x_74) ;  /* 0x0000005000017945 */ /* 0x000fe40003800000 */
[----:B------:R-:W-:-:S05]  /*3fa0*/  FFMA R3, R40, R153, R3 ;  /* 0x0000009928037223 */ /* 0x000fca0000000003 */
[----:B------:R1:W-:Y:S05]  /*3fb0*/  @P3 STG.E desc[UR52][R4.64+0x80], R3 ;  /* 0x0000800304003986 */ /* 0x0003ea000c101934 */
[----:B------:R-:W-:Y:S05]  /*3fc0*/  @!P1 BRA `(.L_x_75) ;  /* 0x0000000000049947 */ /* 0x000fea0003800000 */
[----:B------:R0:W5:Y:S02]  /*3fd0*/  LDG.E.LTC128B R25, desc[UR52][R6.64+0x84] ;  /* 0x0000843406197981 */ /* 0x000164000c1e1920 */
.L_x_75:
[----:B------:R-:W-:Y:S05]  /*3fe0*/  BSYNC B1 ;  /* 0x0000000000017941 */ /* 0x000fea0003800000 */
.L_x_74:
[----:B-----5:R-:W-:Y:S01]  /*3ff0*/  FMUL R12, R25, R152 ;  /* 0x00000098190c7220 */ /* 0x020fe20000400000 */
[----:B------:R-:W-:Y:S01]  /*4000*/  ISETP.GT.AND P2, PT, R2, 0x8, P2 ;  /* 0x000000080200780c */ /* 0x000fe20001744270 */
[----:B------:R-:W-:Y:S02]  /*4010*/  BSSY B1, `(.L_x_76) ;  /* 0x0000005000017945 */ /* 0x000fe40003800000 */
[----:B------:R-:W-:-:S05]  /*4020*/  FFMA R41, R41, R153, R12 ;  /* 0x0000009929297223 */ /* 0x000fca000000000c */
[----:B------:R0:W-:Y:S05]  /*4030*/  @P1 STG.E desc[UR52][R4.64+0x84], R41 ;  /* 0x0000842904001986 */ /* 0x0001ea000c101934 */
[----:B------:R-:W-:Y:S05]  /*4040*/  @!P2 BRA `(.L_x_77) ;  /* 0x000000000004a947 */ /* 0x000fea0003800000 */
[----:B------:R0:W5:Y:S02]  /*4050*/  LDG.E.LTC128B R25, desc[UR52][R8.64+0x80] ;  /* 0x0000803408197981 */ /* 0x000164000c1e1920 */
.L_x_77:
[----:B------:R-:W-:Y:S05]  /*4060*/  BSYNC B1 ;  /* 0x0000000000017941 */ /* 0x000fea0003800000 */
.L_x_76:
        /* <DEDUP_REMOVED lines=8> */
.L_x_79:
[----:B------:R-:W-:Y:S05]  /*40f0*/  BSYNC B1 ;  /* 0x0000000000017941 */ /* 0x000fea0003800000 */
.L_x_78:
        /* <DEDUP_REMOVED lines=8> */
.L_x_81:
[----:B------:R-:W-:Y:S05]  /*4180*/  BSYNC B1 ;  /* 0x0000000000017941 */ /* 0x000fea0003800000 */
.L_x_80:
[----:B-1---5:R-:W-:Y:S01]  /*4190*/  FMUL R3, R25, R152 ;  /* 0x0000009819037220 */ /* 0x022fe20000400000 */
[----:B------:R-:W-:Y:S01]  /*41a0*/  ISETP.GT.AND P0, PT, R2, RZ, P2 ;  /* 0x000000ff0200720c */ /* 0x000fe20001704270 */
[----:B------:R-:W-:Y:S02]  /*41b0*/  BSSY B1, `(.L_x_82) ;  /* 0x0000005000017945 */ /* 0x000fe40003800000 */
[----:B------:R-:W-:-:S05]  /*41c0*/  FFMA R3, R44, R153, R3 ;  /* 0x000000992c037223 */ /* 0x000fca0000000003 */
[----:B------:R1:W-:Y:S05]  /*41d0*/  @P3 STG.E desc[UR52][R4.64+0xa0], R3 ;  /* 0x0000a00304003986 */ /* 0x0003ea000c101934 */
[----:B------:R-:W-:Y:S05]  /*41e0*/  @!P0 BRA `(.L_x_83) ;  /* 0x0000000000048947 */ /* 0x000fea0003800000 */
[----:B------:R0:W5:Y:S02]  /*41f0*/  LDG.E.LTC128B R25, desc[UR52][R6.64+0xa4] ;  /* 0x0000a43406197981 */ /* 0x000164000c1e1920 */
.L_x_83:
[----:B------:R-:W-:Y:S05]  /*4200*/  BSYNC B1 ;  /* 0x0000000000017941 */ /* 0x000fea0003800000 */
.L_x_82:
[----:B-----5:R-:W-:Y:S01]  /*4210*/  FMUL R12, R25, R152 ;  /* 0x00000098190c7220 */ /* 0x020fe20000400000 */
[----:B------:R-:W-:Y:S01]  /*4220*/  ISETP.GT.AND P1, PT, R2, 0x8, P1 ;  /* 0x000000080200780c */ /* 0x000fe20000f24270 */
[----:B------:R-:W-:Y:S02]  /*4230*/  BSSY B1, `(.L_x_84) ;  /* 0x0000005000017945 */ /* 0x000fe40003800000 */
[----:B------:R-:W-:-:S05]  /*4240*/  FFMA R45, R45, R153, R12 ;  /* 0x000000992d2d7223 */ /* 0x000fca000000000c */
[----:B------:R0:W-:Y:S05]  /*4250*/  @P0 STG.E desc[UR52][R4.64+0xa4], R45 ;  /* 0x0000a42d04000986 */ /* 0x0001ea000c101934 */
[----:B------:R-:W-:Y:S05]  /*4260*/  @!P1 BRA `(.L_x_85) ;  /* 0x0000000000049947 */ /* 0x000fea0003800000 */
[----:B------:R0:W5:Y:S02]  /*4270*/  LDG.E.LTC128B R25, desc[UR52][R8.64+0xa0] ;  /* 0x0000a03408197981 */ /* 0x000164000c1e1920 */
.L_x_85:
[----:B------:R-:W-:Y:S05]  /*4280*/  BSYNC B1 ;  /* 0x0000000000017941 */ /* 0x000fea0003800000 */
.L_x_84:
        /* <DEDUP_REMOVED lines=8> */
.L_x_87:
[----:B------:R-:W-:Y:S05]  /*4310*/  BSYNC B1 ;  /* 0x0000000000017941 */ /* 0x000fea0003800000 */
.L_x_86:
        /* <DEDUP_REMOVED lines=8> */
.L_x_89:
[----:B------:R-:W-:Y:S05]  /*43a0*/  BSYNC B1 ;  /* 0x0000000000017941 */ /* 0x000fea0003800000 */
.L_x_88:
[----:B-1---5:R-:W-:Y:S01]  /*43b0*/  FMUL R3, R25, R152 ;  /* 0x0000009819037220 */ /* 0x022fe20000400000 */
[----:B------:R-:W-:Y:S01]  /*43c0*/  ISETP.GT.AND P2, PT, R2, RZ, P1 ;  /* 0x000000ff0200720c */ /* 0x000fe20000f44270 */
[----:B------:R-:W-:Y:S02]  /*43d0*/  BSSY B1, `(.L_x_90) ;  /* 0x0000005000017945 */ /* 0x000fe40003800000 */
[----:B------:R-:W-:-:S05]  /*43e0*/  FFMA R3, R48, R153, R3 ;  /* 0x0000009930037223 */ /* 0x000fca0000000003 */
[----:B------:R1:W-:Y:S05]  /*43f0*/  @P3 STG.E desc[UR52][R4.64+0xc0], R3 ;  /* 0x0000c00304003986 */ /* 0x0003ea000c101934 */
[----:B------:R-:W-:Y:S05]  /*4400*/  @!P2 BRA `(.L_x_91) ;  /* 0x000000000004a947 */ /* 0x000fea0003800000 */
[----:B------:R0:W5:Y:S02]  /*4410*/  LDG.E.LTC128B R25, desc[UR52][R6.64+0xc4] ;  /* 0x0000c43406197981 */ /* 0x000164000c1e1920 */
.L_x_91:
[----:B------:R-:W-:Y:S05]  /*4420*/  BSYNC B1 ;  /* 0x0000000000017941 */ /* 0x000fea0003800000 */
.L_x_90:
[----:B-----5:R-:W-:Y:S01]  /*4430*/  FMUL R12, R25, R152 ;  /* 0x00000098190c7220 */ /* 0x020fe20000400000 */
[----:B------:R-:W-:Y:S01]  /*4440*/  ISETP.GT.AND P0, PT, R2, 0x8, P0 ;  /* 0x000000080200780c */ /* 0x000fe20000704270 */
[----:B------:R-:W-:Y:S02]  /*4450*/  BSSY B1, `(.L_x_92) ;  /* 0x0000005000017945 */ /* 0x000fe40003800000 */
[----:B------:R-:W-:-:S05]  /*4460*/  FFMA R49, R49, R153, R12 ;  /* 0x0000009931317223 */ /* 0x000fca000000000c */
[----:B------:R0:W-:Y:S05]  /*4470*/  @P2 STG.E desc[UR52][R4.64+0xc4], R49 ;  /* 0x0000c43104002986 */ /* 0x0001ea000c101934 */
[----:B------:R-:W-:Y:S05]  /*4480*/  @!P0 BRA `(.L_x_93) ;  /* 0x0000000000048947 */ /* 0x000fea0003800000 */
[----:B------:R0:W5:Y:S02]  /*4490*/  LDG.E.LTC128B R25, desc[UR52][R8.64+0xc0] ;  /* 0x0000c03408197981 */ /* 0x000164000c1e1920 */
.L_x_93:
[----:B------:R-:W-:Y:S05]  /*44a0*/  BSYNC B1 ;  /* 0x0000000000017941 */ /* 0x000fea0003800000 */
.L_x_92:
        /* <DEDUP_REMOVED lines=8> */
.L_x_95:
[----:B------:R-:W-:Y:S05]  /*4530*/  BSYNC B1 ;  /* 0x0000000000017941 */ /* 0x000fea0003800000 */
.L_x_94:
        /* <DEDUP_REMOVED lines=8> */
.L_x_97:
[----:B------:R-:W-:Y:S05]  /*45c0*/  BSYNC B1 ;  /* 0x0000000000017941 */ /* 0x000fea0003800000 */
.L_x_96:
[----:B-1---5:R-:W-:Y:S01]  /*45d0*/  FMUL R3, R25, R152 ;  /* 0x0000009819037220 */ /* 0x022fe20000400000 */
[----:B------:R-:W-:Y:S01]  /*45e0*/  ISETP.GT.AND P1, PT, R2, RZ, P0 ;  /* 0x000000ff0200720c */ /* 0x000fe20000724270 */
[----:B------:R-:W-:Y:S02]  /*45f0*/  BSSY B1, `(.L_x_98) ;  /* 0x0000005000017945 */ /* 0x000fe40003800000 */
[----:B------:R-:W-:-:S05]  /*4600*/  FFMA R3, R52, R153, R3 ;  /* 0x0000009934037223 */ /* 0x000fca0000000003 */
[----:B------:R1:W-:Y:S05]  /*4610*/  @P3 STG.E desc[UR52][R4.64+0xe0], R3 ;  /* 0x0000e00304003986 */ /* 0x0003ea000c101934 */
[----:B------:R-:W-:Y:S05]  /*4620*/  @!P1 BRA `(.L_x_99) ;  /* 0x0000000000049947 */ /* 0x000fea0003800000 */
[----:B------:R0:W5:Y:S02]  /*4630*/  LDG.E.LTC128B R25, desc[UR52][R6.64+0xe4] ;  /* 0x0000e43406197981 */ /* 0x000164000c1e1920 */
.L_x_99:
[----:B------:R-:W-:Y:S05]  /*4640*/  BSYNC B1 ;  /* 0x0000000000017941 */ /* 0x000fea0003800000 */
.L_x_98:
[----:B-----5:R-:W-:Y:S01]  /*4650*/  FMUL R12, R25, R152 ;  /* 0x00000098190c7220 */ /* 0x020fe20000400000 */
[----:B------:R-:W-:Y:S01]  /*4660*/  ISETP.GT.AND P2, PT, R2, 0x8, P2 ;  /* 0x000000080200780c */ /* 0x000fe20001744270 */
[----:B------:R-:W-:Y:S02]  /*4670*/  BSSY B1, `(.L_x_100) ;  /* 0x0000005000017945 */ /* 0x000fe40003800000 */
[----:B------:R-:W-:-:S05]  /*4680*/  FFMA R53, R53, R153, R12 ;  /* 0x0000009935357223 */ /* 0x000fca000000000c */
[----:B------:R0:W-:Y:S05]  /*4690*/  @P1 STG.E desc[UR52][R4.64+0xe4], R53 ;  /* 0x0000e43504001986 */ /* 0x0001ea000c101934 */
[----:B------:R-:W-:Y:S05]  /*46a0*/  @!P2 BRA `(.L_x_101) ;  /* 0x000000000004a947 */ /* 0x000fea0003800000 */
[----:B------:R0:W5:Y:S02]  /*46b0*/  LDG.E.LTC128B R25, desc[UR52][R8.64+0xe0] ;  /* 0x0000e03408197981 */ /* 0x000164000c1e1920 */
.L_x_101:
[----:B------:R-:W-:Y:S05]  /*46c0*/  BSYNC B1 ;  /* 0x0000000000017941 */ /* 0x000fea0003800000 */
.L_x_100:
        /* <DEDUP_REMOVED lines=8> */
.L_x_103:
[----:B------:R-:W-:Y:S05]  /*4750*/  BSYNC B1 ;  /* 0x0000000000017941 */ /* 0x000fea0003800000 */
.L_x_102:
        /* <DEDUP_REMOVED lines=8> */
.L_x_105:
[----:B------:R-:W-:Y:S05]  /*47e0*/  BSYNC B1 ;  /* 0x0000000000017941 */ /* 0x000fea0003800000 */
.L_x_104:
[----:B-1---5:R-:W-:Y:S01]  /*47f0*/  FMUL R3, R25, R152 ;  /* 0x0000009819037220 */ /* 0x022fe20000400000 */
[----:B------:R-:W-:Y:S01]  /*4800*/  ISETP.GT.AND P0, PT, R2, RZ, P2 ;  /* 0x000000ff0200720c */ /* 0x000fe20001704270 */
[----:B------:R-:W-:Y:S02]  /*4810*/  BSSY B1, `(.L_x_106) ;  /* 0x0000005000017945 */ /* 0x000fe40003800000 */
[----:B------:R-:W-:-:S05]  /*4820*/  FFMA R3, R56, R153, R3 ;  /* 0x0000009938037223 */ /* 0x000fca0000000003 */
[----:B------:R1:W-:Y:S05]  /*4830*/  @P3 STG.E desc[UR52][R4.64+0x100], R3 ;  /* 0x0001000304003986 */ /* 0x0003ea000c101934 */
[----:B------:R-:W-:Y:S05]  /*4840*/  @!P0 BRA `(.L_x_107) ;  /* 0x0000000000048947 */ /* 0x000fea0003800000 */
[----:B------:R0:W5:Y:S02]  /*4850*/  LDG.E.LTC128B R25, desc[UR52][R6.64+0x104] ;  /* 0x0001043406197981 */ /* 0x000164000c1e1920 */
.L_x_107:
[----:B------:R-:W-:Y:S05]  /*4860*/  BSYNC B1 ;  /* 0x0000000000017941 */ /* 0x000fea0003800000 */
.L_x_106:
[----:B-----5:R-:W-:Y:S01]  /*4870*/  FMUL R12, R25, R152 ;  /* 0x00000098190c7220 */ /* 0x020fe20000400000 */
[----:B------:R-:W-:Y:S01]  /*4880*/  ISETP.GT.AND P1, PT, R2, 0x8, P1 ;  /* 0x000000080200780c */ /* 0x000fe20000f24270 */
[----:B------:R-:W-:Y:S02]  /*4890*/  BSSY B1, `(.L_x_108) ;  /* 0x0000005000017945 */ /* 0x000fe40003800000 */
[----:B------:R-:W-:-:S05]  /*48a0*/  FFMA R57, R57, R153, R12 ;  /* 0x0000009939397223 */ /* 0x000fca000000000c */
[----:B------:R0:W-:Y:S05]  /*48b0*/  @P0 STG.E desc[UR52][R4.64+0x104], R57 ;  /* 0x0001043904000986 */ /* 0x0001ea000c101934 */
[----:B------:R-:W-:Y:S05]  /*48c0*/  @!P1 BRA `(.L_x_109) ;  /* 0x0000000000049947 */ /* 0x000fea0003800000 */
[----:B------:R0:W5:Y:S02]  /*48d0*/  LDG.E.LTC128B R25, desc[UR52][R8.64+0x100] ;  /* 0x0001003408197981 */ /* 0x000164000c1e1920 */
.L_x_109:
[----:B------:R-:W-:Y:S05]  /*48e0*/  BSYNC B1 ;  /* 0x0000000000017941 */ /* 0x000fea0003800000 */
.L_x_108:
        /* <DEDUP_REMOVED lines=8> */
.L_x_111:
[----:B------:R-:W-:Y:S05]  /*4970*/  BSYNC B1 ;  /* 0x0000000000017941 */ /* 0x000fea0003800000 */
.L_x_110:
        /* <DEDUP_REMOVED lines=8> */
.L_x_113:
[----:B------:R-:W-:Y:S05]  /*4a00*/  BSYNC B1 ;  /* 0x0000000000017941 */ /* 0x000fea0003800000 */
.L_x_112:
[----:B-1---5:R-:W-:Y:S01]  /*4a10*/  FMUL R3, R25, R152 ;  /* 0x0000009819037220 */ /* 0x022fe20000400000 */
[----:B------:R-:W-:Y:S01]  /*4a20*/  ISETP.GT.AND P2, PT, R2, RZ, P1 ;  /* 0x000000ff0200720c */ /* 0x000fe20000f44270 */
[----:B------:R-:W-:Y:S02]  /*4a30*/  BSSY B1, `(.L_x_114) ;  /* 0x0000005000017945 */ /* 0x000fe40003800000 */
[----:B------:R-:W-:-:S05]  /*4a40*/  FFMA R3, R60, R153, R3 ;  /* 0x000000993c037223 */ /* 0x000fca0000000003 */
[----:B------:R1:W-:Y:S05]  /*4a50*/  @P3 STG.E desc[UR52][R4.64+0x120], R3 ;  /* 0x0001200304003986 */ /* 0x0003ea000c101934 */
[----:B------:R-:W-:Y:S05]  /*4a60*/  @!P2 BRA `(.L_x_115) ;  /* 0x000000000004a947 */ /* 0x000fea0003800000 */
[----:B------:R0:W5:Y:S02]  /*4a70*/  LDG.E.LTC128B R25, desc[UR52][R6.64+0x124] ;  /* 0x0001243406197981 */ /* 0x000164000c1e1920 */
.L_x_115:
[----:B------:R-:W-:Y:S05]  /*4a80*/  BSYNC B1 ;  /* 0x0000000000017941 */ /* 0x000fea0003800000 */
.L_x_114:
[----:B-----5:R-:W-:Y:S01]  /*4a90*/  FMUL R12, R25, R152 ;  /* 0x00000098190c7220 */ /* 0x020fe20000400000 */
[----:B------:R-:W-:Y:S01]  /*4aa0*/  ISETP.GT.AND P0, PT, R2, 0x8, P0 ;  /* 0x000000080200780c */ /* 0x000fe20000704270 */
[----:B------:R-:W-:Y:S02]  /*4ab0*/  BSSY B1, `(.L_x_116) ;  /* 0x0000005000017945 */ /* 0x000fe40003800000 */
[----:B------:R-:W-:-:S05]  /*4ac0*/  FFMA R61, R61, R153, R12 ;  /* 0x000000993d3d7223 */ /* 0x000fca000000000c */
[----:B------:R0:W-:Y:S05]  /*4ad0*/  @P2 STG.E desc[UR52][R4.64+0x124], R61 ;  /* 0x0001243d04002986 */ /* 0x0001ea000c101934 */
[----:B------:R-:W-:Y:S05]  /*4ae0*/  @!P0 BRA `(.L_x_117) ;  /* 0x0000000000048947 */ /* 0x000fea0003800000 */
[----:B------:R0:W5:Y:S02]  /*4af0*/  LDG.E.LTC128B R25, desc[UR52][R8.64+0x120] ;  /* 0x0001203408197981 */ /* 0x000164000c1e1920 */
.L_x_117:
[----:B------:R-:W-:Y:S05]  /*4b00*/  BSYNC B1 ;  /* 0x0000000000017941 */ /* 0x000fea0003800000 */
.L_x_116:
        /* <DEDUP_REMOVED lines=8> */
.L_x_119:
[----:B------:R-:W-:Y:S05]  /*4b90*/  BSYNC B1 ;  /* 0x0000000000017941 */ /* 0x000fea0003800000 */
.L_x_118:
        /* <DEDUP_REMOVED lines=8> */
.L_x_121:
[----:B------:R-:W-:Y:S05]  /*4c20*/  BSYNC B1 ;  /* 0x0000000000017941 */ /* 0x000fea0003800000 */
.L_x_120:
[----:B-1---5:R-:W-:Y:S01]  /*4c30*/  FMUL R3, R25, R152 ;  /* 0x0000009819037220 */ /* 0x022fe20000400000 */
[----:B------:R-:W-:Y:S01]  /*4c40*/  ISETP.GT.AND P1, PT, R2, RZ, P0 ;  /* 0x000000ff0200720c */ /* 0x000fe20000724270 */
[----:B------:R-:W-:Y:S02]  /*4c50*/  BSSY B1, `(.L_x_122) ;  /* 0x0000005000017945 */ /* 0x000fe40003800000 */
[----:B------:R-:W-:-:S05]  /*4c60*/  FFMA R3, R64, R153, R3 ;  /* 0x0000009940037223 */ /* 0x000fca0000000003 */
[----:B------:R1:W-:Y:S05]  /*4c70*/  @P3 STG.E desc[UR52][R4.64+0x140], R3 ;  /* 0x0001400304003986 */ /* 0x0003ea000c101934 */
[----:B------:R-:W-:Y:S05]  /*4c80*/  @!P1 BRA `(.L_x_123) ;  /* 0x0000000000049947 */ /* 0x000fea0003800000 */
[----:B------:R0:W5:Y:S02]  /*4c90*/  LDG.E.LTC128B R25, desc[UR52][R6.64+0x144] ;  /* 0x0001443406197981 */ /* 0x000164000c1e1920 */
.L_x_123:
[----:B------:R-:W-:Y:S05]  /*4ca0*/  BSYNC B1 ;  /* 0x0000000000017941 */ /* 0x000fea0003800000 */
.L_x_122:
[----:B-----5:R-:W-:Y:S01]  /*4cb0*/  FMUL R12, R25, R152 ;  /* 0x00000098190c7220 */ /* 0x020fe20000400000 */
[----:B------:R-:W-:Y:S01]  /*4cc0*/  ISETP.GT.AND P2, PT, R2, 0x8, P2 ;  /* 0x000000080200780c */ /* 0x000fe20001744270 */
[----:B------:R-:W-:Y:S02]  /*4cd0*/  BSSY B1, `(.L_x_124) ;  /* 0x0000005000017945 */ /* 0x000fe40003800000 */
[----:B------:R-:W-:-:S05]  /*4ce0*/  FFMA R65, R65, R153, R12 ;  /* 0x0000009941417223 */ /* 0x000fca000000000c */
[----:B------:R0:W-:Y:S05]  /*4cf0*/  @P1 STG.E desc[UR52][R4.64+0x144], R65 ;  /* 0x0001444104001986 */ /* 0x0001ea000c101934 */
[----:B------:R-:W-:Y:S05]  /*4d00*/  @!P2 BRA `(.L_x_125) ;  /* 0x000000000004a947 */ /* 0x000fea0003800000 */
[----:B------:R0:W5:Y:S02]  /*4d10*/  LDG.E.LTC128B R25, desc[UR52][R8.64+0x140] ;  /* 0x0001403408197981 */ /* 0x000164000c1e1920 */
.L_x_125:
[----:B------:R-:W-:Y:S05]  /*4d20*/  BSYNC B1 ;  /* 0x0000000000017941 */ /* 0x000fea0003800000 */
.L_x_124:
        /* <DEDUP_REMOVED lines=8> */
.L_x_127:
[----:B------:R-:W-:Y:S05]  /*4db0*/  BSYNC B1 ;  /* 0x0000000000017941 */ /* 0x000fea0003800000 */
.L_x_126:
        /* <DEDUP_REMOVED lines=8> */
.L_x_129:
[----:B------:R-:W-:Y:S05]  /*4e40*/  BSYNC B1 ;  /* 0x0000000000017941 */ /* 0x000fea0003800000 */
.L_x_128:
[----:B-1---5:R-:W-:Y:S01]  /*4e50*/  FMUL R3, R25, R152 ;  /* 0x0000009819037220 */ /* 0x022fe20000400000 */
[----:B------:R-:W-:Y:S01]  /*4e60*/  ISETP.GT.AND P0, PT, R2, RZ, P2 ;  /* 0x000000ff0200720c */ /* 0x000fe20001704270 */
[----:B------:R-:W-:Y:S02]  /*4e70*/  BSSY B1, `(.L_x_130) ;  /* 0x0000005000017945 */ /* 0x000fe40003800000 */
[----:B------:R-:W-:-:S05]  /*4e80*/  FFMA R3, R68, R153, R3 ;  /* 0x0000009944037223 */ /* 0x000fca0000000003 */
[----:B------:R1:W-:Y:S05]  /*4e90*/  @P3 STG.E desc[UR52][R4.64+0x160], R3 ;  /* 0x0001600304003986 */ /* 0x0003ea000c101934 */
[----:B------:R-:W-:Y:S05]  /*4ea0*/  @!P0 BRA `(.L_x_131) ;  /* 0x0000000000048947 */ /* 0x000fea0003800000 */
[----:B------:R0:W5:Y:S02]  /*4eb0*/  LDG.E.LTC128B R25, desc[UR52][R6.64+0x164] ;  /* 0x0001643406197981 */ /* 0x000164000c1e1920 */
.L_x_131:
[----:B------:R-:W-:Y:S05]  /*4ec0*/  BSYNC B1 ;  /* 0x0000000000017941 */ /* 0x000fea0003800000 */
.L_x_130:
[----:B-----5:R-:W-:Y:S01]  /*4ed0*/  FMUL R12, R25, R152 ;  /* 0x00000098190c7220 */ /* 0x020fe20000400000 */
[----:B------:R-:W-:Y:S01]  /*4ee0*/  ISETP.GT.AND P1, PT, R2, 0x8, P1 ;  /* 0x000000080200780c */ /* 0x000fe20000f24270 */
[----:B------:R-:W-:Y:S02]  /*4ef0*/  BSSY B1, `(.L_x_132) ;  /* 0x0000005000017945 */ /* 0x000fe40003800000 */
[----:B------:R-:W-:-:S05]  /*4f00*/  FFMA R69, R69, R153, R12 ;  /* 0x0000009945457223 */ /* 0x000fca000000000c */
[----:B------:R0:W-:Y:S05]  /*4f10*/  @P0 STG.E desc[UR52][R4.64+0x164], R69 ;  /* 0x0001644504000986 */ /* 0x0001ea000c101934 */
[----:B------:R-:W-:Y:S05]  /*4f20*/  @!P1 BRA `(.L_x_133) ;  /* 0x0000000000049947 */ /* 0x000fea0003800000 */
[----:B------:R0:W5:Y:S02]  /*4f30*/  LDG.E.LTC128B R25, desc[UR52][R8.64+0x160] ;  /* 0x0001603408197981 */ /* 0x000164000c1e1920 */
.L_x_133:
[----:B------:R-:W-:Y:S05]  /*4f40*/  BSYNC B1 ;  /* 0x0000000000017941 */ /* 0x000fea0003800000 */
.L_x_132:
        /* <DEDUP_REMOVED lines=8> */
.L_x_135:
[----:B------:R-:W-:Y:S05]  /*4fd0*/  BSYNC B1 ;  /* 0x0000000000017941 */ /* 0x000fea0003800000 */
.L_x_134:
        /* <DEDUP_REMOVED lines=8> */
.L_x_137:
[----:B------:R-:W-:Y:S05]  /*5060*/  BSYNC B1 ;  /* 0x0000000000017941 */ /* 0x000fea0003800000 */
.L_x_136:
[----:B-1---5:R-:W-:Y:S01]  /*5070*/  FMUL R3, R25, R152 ;  /* 0x0000009819037220 */ /* 0x022fe20000400000 */
[----:B------:R-:W-:Y:S01]  /*5080*/  ISETP.GT.AND P2, PT, R2, RZ, P1 ;  /* 0x000000ff0200720c */ /* 0x000fe20000f44270 */
[----:B------:R-:W-:Y:S02]  /*5090*/  BSSY B1, `(.L_x_138) ;  /* 0x0000005000017945 */ /* 0x000fe40003800000 */
[----:B------:R-:W-:-:S05]  /*50a0*/  FFMA R3, R72, R153, R3 ;  /* 0x0000009948037223 */ /* 0x000fca0000000003 */
[----:B------:R1:W-:Y:S05]  /*50b0*/  @P3 STG.E desc[UR52][R4.64+0x180], R3 ;  /* 0x0001800304003986 */ /* 0x0003ea000c101934 */
[----:B------:R-:W-:Y:S05]  /*50c0*/  @!P2 BRA `(.L_x_139) ;  /* 0x000000000004a947 */ /* 0x000fea0003800000 */
[----:B------:R0:W5:Y:S02]  /*50d0*/  LDG.E.LTC128B R25, desc[UR52][R6.64+0x184] ;  /* 0x0001843406197981 */ /* 0x000164000c1e1920 */
.L_x_139:
[----:B------:R-:W-:Y:S05]  /*50e0*/  BSYNC B1 ;  /* 0x0000000000017941 */ /* 0x000fea0003800000 */
.L_x_138:
[----:B-----5:R-:W-:Y:S01]  /*50f0*/  FMUL R12, R25, R152 ;  /* 0x00000098190c7220 */ /* 0x020fe20000400000 */
[----:B------:R-:W-:Y:S01]  /*5100*/  ISETP.GT.AND P0, PT, R2, 0x8, P0 ;  /* 0x000000080200780c */ /* 0x000fe20000704270 */
[----:B------:R-:W-:Y:S02]  /*5110*/  BSSY B1, `(.L_x_140) ;  /* 0x0000005000017945 */ /* 0x000fe40003800000 */
[----:B------:R-:W-:-:S05]  /*5120*/  FFMA R73, R73, R153, R12 ;  /* 0x0000009949497223 */ /* 0x000fca000000000c */
[----:B------:R0:W-:Y:S05]  /*5130*/  @P2 STG.E desc[UR52][R4.64+0x184], R73 ;  /* 0x0001844904002986 */ /* 0x0001ea000c101934 */
[----:B------:R-:W-:Y:S05]  /*5140*/  @!P0 BRA `(.L_x_141) ;  /* 0x0000000000048947 */ /* 0x000fea0003800000 */
[----:B------:R0:W5:Y:S02]  /*5150*/  LDG.E.LTC128B R25, desc[UR52][R8.64+0x180] ;  /* 0x0001803408197981 */ /* 0x000164000c1e1920 */
.L_x_141:
[----:B------:R-:W-:Y:S05]  /*5160*/  BSYNC B1 ;  /* 0x0000000000017941 */ /* 0x000fea0003800000 */
.L_x_140:
        /* <DEDUP_REMOVED lines=8> */
.L_x_143:
[----:B------:R-:W-:Y:S05]  /*51f0*/  BSYNC B1 ;  /* 0x0000000000017941 */ /* 0x000fea0003800000 */
.L_x_142:
        /* <DEDUP_REMOVED lines=8> */
.L_x_145:
[----:B------:R-:W-:Y:S05]  /*5280*/  BSYNC B1 ;  /* 0x0000000000017941 */ /* 0x000fea0003800000 */
.L_x_144:
[----:B-1---5:R-:W-:Y:S01]  /*5290*/  FMUL R3, R25, R152 ;  /* 0x0000009819037220 */ /* 0x022fe20000400000 */
[----:B------:R-:W-:Y:S01]  /*52a0*/  ISETP.GT.AND P1, PT, R2, RZ, P0 ;  /* 0x000000ff0200720c */ /* 0x000fe20000724270 */
[----:B------:R-:W-:Y:S02]  /*52b0*/  BSSY B1, `(.L_x_146) ;  /* 0x0000005000017945 */ /* 0x000fe40003800000 */
[----:B------:R-:W-:-:S05]  /*52c0*/  FFMA R3, R76, R153, R3 ;  /* 0x000000994c037223 */ /* 0x000fca0000000003 */
[----:B------:R1:W-:Y:S05]  /*52d0*/  @P3 STG.E desc[UR52][R4.64+0x1a0], R3 ;  /* 0x0001a00304003986 */ /* 0x0003ea000c101934 */
[----:B------:R-:W-:Y:S05]  /*52e0*/  @!P1 BRA `(.L_x_147) ;  /* 0x0000000000049947 */ /* 0x000fea0003800000 */
[----:B------:R0:W5:Y:S02]  /*52f0*/  LDG.E.LTC128B R25, desc[UR52][R6.64+0x1a4] ;  /* 0x0001a43406197981 */ /* 0x000164000c1e1920 */
.L_x_147:
[----:B------:R-:W-:Y:S05]  /*5300*/  BSYNC B1 ;  /* 0x0000000000017941 */ /* 0x000fea0003800000 */
.L_x_146:
[----:B-----5:R-:W-:Y:S01]  /*5310*/  FMUL R12, R25, R152 ;  /* 0x00000098190c7220 */ /* 0x020fe20000400000 */
[----:B------:R-:W-:Y:S01]  /*5320*/  ISETP.GT.AND P2, PT, R2, 0x8, P2 ;  /* 0x000000080200780c */ /* 0x000fe20001744270 */
[----:B------:R-:W-:Y:S02]  /*5330*/  BSSY B1, `(.L_x_148) ;  /* 0x0000005000017945 */ /* 0x000fe40003800000 */
[----:B------:R-:W-:-:S05]  /*5340*/  FFMA R77, R77, R153, R12 ;  /* 0x000000994d4d7223 */ /* 0x000fca000000000c */
[----:B------:R0:W-:Y:S05]  /*5350*/  @P1 STG.E desc[UR52][R4.64+0x1a4], R77 ;  /* 0x0001a44d04001986 */ /* 0x0001ea000c101934 */
[----:B------:R-:W-:Y:S05]  /*5360*/  @!P2 BRA `(.L_x_149) ;  /* 0x000000000004a947 */ /* 0x000fea0003800000 */
[----:B------:R0:W5:Y:S02]  /*5370*/  LDG.E.LTC128B R25, desc[UR52][R8.64+0x1a0] ;  /* 0x0001a03408197981 */ /* 0x000164000c1e1920 */
.L_x_149:
[----:B------:R-:W-:Y:S05]  /*5380*/  BSYNC B1 ;  /* 0x0000000000017941 */ /* 0x000fea0003800000 */
.L_x_148:
        /* <DEDUP_REMOVED lines=8> */
.L_x_151:
[----:B------:R-:W-:Y:S05]  /*5410*/  BSYNC B1 ;  /* 0x0000000000017941 */ /* 0x000fea0003800000 */
.L_x_150:
        /* <DEDUP_REMOVED lines=8> */
.L_x_153:
[----:B------:R-:W-:Y:S05]  /*54a0*/  BSYNC B1 ;  /* 0x0000000000017941 */ /* 0x000fea0003800000 */
.L_x_152:
[----:B-1---5:R-:W-:Y:S01]  /*54b0*/  FMUL R3, R25, R152 ;  /* 0x0000009819037220 */ /* 0x022fe20000400000 */
[----:B------:R-:W-:Y:S01]  /*54c0*/  ISETP.GT.AND P0, PT, R2, RZ, P2 ;  /* 0x000000ff0200720c */ /* 0x000fe20001704270 */
[----:B------:R-:W-:Y:S02]  /*54d0*/  BSSY B1, `(.L_x_154) ;  /* 0x0000005000017945 */ /* 0x000fe40003800000 */
[----:B------:R-:W-:-:S05]  /*54e0*/  FFMA R3, R80, R153, R3 ;  /* 0x0000009950037223 */ /* 0x000fca0000000003 */
[----:B------:R1:W-:Y:S05]  /*54f0*/  @P3 STG.E desc[UR52][R4.64+0x1c0], R3 ;  /* 0x0001c00304003986 */ /* 0x0003ea000c101934 */
[----:B------:R-:W-:Y:S05]  /*5500*/  @!P0 BRA `(.L_x_155) ;  /* 0x0000000000048947 */ /* 0x000fea0003800000 */
[----:B------:R0:W5:Y:S02]  /*5510*/  LDG.E.LTC128B R25, desc[UR52][R6.64+0x1c4] ;  /* 0x0001c43406197981 */ /* 0x000164000c1e1920 */
.L_x_155:
[----:B------:R-:W-:Y:S05]  /*5520*/  BSYNC B1 ;  /* 0x0000000000017941 */ /* 0x000fea0003800000 */
.L_x_154:
[----:B-----5:R-:W-:Y:S01]  /*5530*/  FMUL R12, R25, R152 ;  /* 0x00000098190c7220 */ /* 0x020fe20000400000 */
[----:B------:R-:W-:Y:S01]  /*5540*/  ISETP.GT.AND P1, PT, R2, 0x8, P1 ;  /* 0x000000080200780c */ /* 0x000fe20000f24270 */
[----:B------:R-:W-:Y:S02]  /*5550*/  BSSY B1, `(.L_x_156) ;  /* 0x0000005000017945 */ /* 0x000fe40003800000 */
[----:B------:R-:W-:-:S05]  /*5560*/  FFMA R81, R81, R153, R12 ;  /* 0x0000009951517223 */ /* 0x000fca000000000c */
[----:B------:R0:W-:Y:S05]  /*5570*/  @P0 STG.E desc[UR52][R4.64+0x1c4], R81 ;  /* 0x0001c45104000986 */ /* 0x0001ea000c101934 */
[----:B------:R-:W-:Y:S05]  /*5580*/  @!P1 BRA `(.L_x_157) ;  /* 0x0000000000049947 */ /* 0x000fea0003800000 */
[----:B------:R0:W5:Y:S02]  /*5590*/  LDG.E.LTC128B R25, desc[UR52][R8.64+0x1c0] ;  /* 0x0001c03408197981 */ /* 0x000164000c1e1920 */
.L_x_157:
[----:B------:R-:W-:Y:S05]  /*55a0*/  BSYNC B1 ;  /* 0x0000000000017941 */ /* 0x000fea0003800000 */
.L_x_156:
        /* <DEDUP_REMOVED lines=8> */
.L_x_159:
[----:B------:R-:W-:Y:S05]  /*5630*/  BSYNC B1 ;  /* 0x0000000000017941 */ /* 0x000fea0003800000 */
.L_x_158:
        /* <DEDUP_REMOVED lines=8> */
.L_x_161:
[----:B------:R-:W-:Y:S05]  /*56c0*/  BSYNC B1 ;  /* 0x0000000000017941 */ /* 0x000fea0003800000 */
.L_x_160:
[----:B-1---5:R-:W-:Y:S01]  /*56d0*/  FMUL R3, R25, R152 ;  /* 0x0000009819037220 */ /* 0x022fe20000400000 */
[----:B------:R-:W-:Y:S01]  /*56e0*/  ISETP.GT.AND P2, PT, R2, RZ, P1 ;  /* 0x000000ff0200720c */ /* 0x000fe20000f44270 */
[----:B------:R-:W-:Y:S02]  /*56f0*/  BSSY B1, `(.L_x_162) ;  /* 0x0000005000017945 */ /* 0x000fe40003800000 */
[----:B------:R-:W-:-:S05]  /*5700*/  FFMA R3, R84, R153, R3 ;  /* 0x0000009954037223 */ /* 0x000fca0000000003 */
[----:B------:R1:W-:Y:S05]  /*5710*/  @P3 STG.E desc[UR52][R4.64+0x1e0], R3 ;  /* 0x0001e00304003986 */ /* 0x0003ea000c101934 */
[----:B------:R-:W-:Y:S05]  /*5720*/  @!P2 BRA `(.L_x_163) ;  /* 0x000000000004a947 */ /* 0x000fea0003800000 */
[----:B------:R0:W5:Y:S02]  /*5730*/  LDG.E.LTC128B R25, desc[UR52][R6.64+0x1e4] ;  /* 0x0001e43406197981 */ /* 0x000164000c1e1920 */
.L_x_163:
[----:B------:R-:W-:Y:S05]  /*5740*/  BSYNC B1 ;  /* 0x0000000000017941 */ /* 0x000fea0003800000 */
.L_x_162:
[----:B-----5:R-:W-:Y:S01]  /*5750*/  FMUL R12, R25, R152 ;  /* 0x00000098190c7220 */ /* 0x020fe20000400000 */
[----:B------:R-:W-:Y:S01]  /*5760*/  ISETP.GT.AND P0, PT, R2, 0x8, P0 ;  /* 0x000000080200780c */ /* 0x000fe20000704270 */
[----:B------:R-:W-:Y:S02]  /*5770*/  BSSY B1, `(.L_x_164) ;  /* 0x0000005000017945 */ /* 0x000fe40003800000 */
[----:B------:R-:W-:-:S05]  /*5780*/  FFMA R85, R85, R153, R12 ;  /* 0x0000009955557223 */ /* 0x000fca000000000c */
[----:B------:R0:W-:Y:S05]  /*5790*/  @P2 STG.E desc[UR52][R4.64+0x1e4], R85 ;  /* 0x0001e45504002986 */ /* 0x0001ea000c101934 */
[----:B------:R-:W-:Y:S05]  /*57a0*/  @!P0 BRA `(.L_x_165) ;  /* 0x0000000000048947 */ /* 0x000fea0003800000 */
[----:B------:R0:W5:Y:S02]  /*57b0*/  LDG.E.LTC128B R25, desc[UR52][R8.64+0x1e0] ;  /* 0x0001e03408197981 */ /* 0x000164000c1e1920 */
.L_x_165:
[----:B------:R-:W-:Y:S05]  /*57c0*/  BSYNC B1 ;  /* 0x0000000000017941 */ /* 0x000fea0003800000 */
.L_x_164:
        /* <DEDUP_REMOVED lines=8> */
.L_x_167:
[----:B------:R-:W-:Y:S05]  /*5850*/  BSYNC B1 ;  /* 0x0000000000017941 */ /* 0x000fea0003800000 */
.L_x_166:
        /* <DEDUP_REMOVED lines=8> */
.L_x_169:
[----:B------:R-:W-:Y:S05]  /*58e0*/  BSYNC B1 ;  /* 0x0000000000017941 */ /* 0x000fea0003800000 */
.L_x_168:
[----:B-1---5:R-:W-:Y:S01]  /*58f0*/  FMUL R3, R25, R152 ;  /* 0x0000009819037220 */ /* 0x022fe20000400000 */
[----:B------:R-:W-:Y:S01]  /*5900*/  ISETP.GT.AND P1, PT, R2, RZ, P0 ;  /* 0x000000ff0200720c */ /* 0x000fe20000724270 */
[----:B------:R-:W-:Y:S02]  /*5910*/  BSSY B1, `(.L_x_170) ;  /* 0x0000005000017945 */ /* 0x000fe40003800000 */
[----:B------:R-:W-:-:S05]  /*5920*/  FFMA R3, R88, R153, R3 ;  /* 0x0000009958037223 */ /* 0x000fca0000000003 */
[----:B------:R1:W-:Y:S05]  /*5930*/  @P3 STG.E desc[UR52][R4.64+0x200], R3 ;  /* 0x0002000304003986 */ /* 0x0003ea000c101934 */
[----:B------:R-:W-:Y:S05]  /*5940*/  @!P1 BRA `(.L_x_171) ;  /* 0x0000000000049947 */ /* 0x000fea0003800000 */
[----:B------:R0:W5:Y:S02]  /*5950*/  LDG.E.LTC128B R25, desc[UR52][R6.64+0x204] ;  /* 0x0002043406197981 */ /* 0x000164000c1e1920 */
.L_x_171:
[----:B------:R-:W-:Y:S05]  /*5960*/  BSYNC B1 ;  /* 0x0000000000017941 */ /* 0x000fea0003800000 */
.L_x_170:
[----:B-----5:R-:W-:Y:S01]  /*5970*/  FMUL R12, R25, R152 ;  /* 0x00000098190c7220 */ /* 0x020fe20000400000 */
[----:B------:R-:W-:Y:S01]  /*5980*/  ISETP.GT.AND P2, PT, R2, 0x8, P2 ;  /* 0x000000080200780c */ /* 0x000fe20001744270 */
[----:B------:R-:W-:Y:S02]  /*5990*/  BSSY B1, `(.L_x_172) ;  /* 0x0000005000017945 */ /* 0x000fe40003800000 */
[----:B------:R-:W-:-:S05]  /*59a0*/  FFMA R89, R89, R153, R12 ;  /* 0x0000009959597223 */ /* 0x000fca000000000c */
[----:B------:R0:W-:Y:S05]  /*59b0*/  @P1 STG.E desc[UR52][R4.64+0x204], R89 ;  /* 0x0002045904001986 */ /* 0x0001ea000c101934 */
[----:B------:R-:W-:Y:S05]  /*59c0*/  @!P2 BRA `(.L_x_173) ;  /* 0x000000000004a947 */ /* 0x000fea0003800000 */
[----:B------:R0:W5:Y:S02]  /*59d0*/  LDG.E.LTC128B R25, desc[UR52][R8.64+0x200] ;  /* 0x0002003408197981 */ /* 0x000164000c1e1920 */
.L_x_173:
[----:B------:R-:W-:Y:S05]  /*59e0*/  BSYNC B1 ;  /* 0x0000000000017941 */ /* 0x000fea0003800000 */
.L_x_172:
        /* <DEDUP_REMOVED lines=8> */
.L_x_175:
[----:B------:R-:W-:Y:S05]  /*5a70*/  BSYNC B1 ;  /* 0x0000000000017941 */ /* 0x000fea0003800000 */
.L_x_174:
        /* <DEDUP_REMOVED lines=8> */
.L_x_177:
[----:B------:R-:W-:Y:S05]  /*5b00*/  BSYNC B1 ;  /* 0x0000000000017941 */ /* 0x000fea0003800000 */
.L_x_176:
[----:B-1---5:R-:W-:Y:S01]  /*5b10*/  FMUL R3, R25, R152 ;  /* 0x0000009819037220 */ /* 0x022fe20000400000 */
[----:B------:R-:W-:Y:S01]  /*5b20*/  ISETP.GT.AND P0, PT, R2, RZ, P2 ;  /* 0x000000ff0200720c */ /* 0x000fe20001704270 */
[----:B------:R-:W-:Y:S02]  /*5b30*/  BSSY B1, `(.L_x_178) ;  /* 0x0000005000017945 */ /* 0x000fe40003800000 */
[----:B------:R-:W-:-:S05]  /*5b40*/  FFMA R3, R92, R153, R3 ;  /* 0x000000995c037223 */ /* 0x000fca0000000003 */
[----:B------:R1:W-:Y:S05]  /*5b50*/  @P3 STG.E desc[UR52][R4.64+0x220], R3 ;  /* 0x0002200304003986 */ /* 0x0003ea000c101934 */
[----:B------:R-:W-:Y:S05]  /*5b60*/  @!P0 BRA `(.L_x_179) ;  /* 0x0000000000048947 */ /* 0x000fea0003800000 */
[----:B------:R0:W5:Y:S02]  /*5b70*/  LDG.E.LTC128B R25, desc[UR52][R6.64+0x224] ;  /* 0x0002243406197981 */ /* 0x000164000c1e1920 */
.L_x_179:
[----:B------:R-:W-:Y:S05]  /*5b80*/  BSYNC B1 ;  /* 0x0000000000017941 */ /* 0x000fea0003800000 */
.L_x_178:
[----:B-----5:R-:W-:Y:S01]  /*5b90*/  FMUL R12, R25, R152 ;  /* 0x00000098190c7220 */ /* 0x020fe20000400000 */
[----:B------:R-:W-:Y:S01]  /*5ba0*/  ISETP.GT.AND P1, PT, R2, 0x8, P1 ;  /* 0x000000080200780c */ /* 0x000fe20000f24270 */
[----:B------:R-:W-:Y:S02]  /*5bb0*/  BSSY B1, `(.L_x_180) ;  /* 0x0000005000017945 */ /* 0x000fe40003800000 */
[----:B------:R-:W-:-:S05]  /*5bc0*/  FFMA R93, R93, R153, R12 ;  /* 0x000000995d5d7223 */ /* 0x000fca000000000c */
[----:B------:R0:W-:Y:S05]  /*5bd0*/  @P0 STG.E desc[UR52][R4.64+0x224], R93 ;  /* 0x0002245d04000986 */ /* 0x0001ea000c101934 */
[----:B------:R-:W-:Y:S05]  /*5be0*/  @!P1 BRA `(.L_x_181) ;  /* 0x0000000000049947 */ /* 0x000fea0003800000 */
[----:B------:R0:W5:Y:S02]  /*5bf0*/  LDG.E.LTC128B R25, desc[UR52][R8.64+0x220] ;  /* 0x0002203408197981 */ /* 0x000164000c1e1920 */
.L_x_181:
[----:B------:R-:W-:Y:S05]  /*5c00*/  BSYNC B1 ;  /* 0x0000000000017941 */ /* 0x000fea0003800000 */
.L_x_180:
        /* <DEDUP_REMOVED lines=8> */
.L_x_183:
[----:B------:R-:W-:Y:S05]  /*5c90*/  BSYNC B1 ;  /* 0x0000000000017941 */ /* 0x000fea0003800000 */
.L_x_182:
        /* <DEDUP_REMOVED lines=8> */
.L_x_185:
[----:B------:R-:W-:Y:S05]  /*5d20*/  BSYNC B1 ;  /* 0x0000000000017941 */ /* 0x000fea0003800000 */
.L_x_184:
[----:B-1---5:R-:W-:Y:S01]  /*5d30*/  FMUL R3, R25, R152 ;  /* 0x0000009819037220 */ /* 0x022fe20000400000 */
[----:B------:R-:W-:Y:S01]  /*5d40*/  ISETP.GT.AND P2, PT, R2, RZ, P1 ;  /* 0x000000ff0200720c */ /* 0x000fe20000f44270 */
[----:B------:R-:W-:Y:S02]  /*5d50*/  BSSY B1, `(.L_x_186) ;  /* 0x0000005000017945 */ /* 0x000fe40003800000 */
[----:B------:R-:W-:-:S05]  /*5d60*/  FFMA R3, R96, R153, R3 ;  /* 0x0000009960037223 */ /* 0x000fca0000000003 */
[----:B------:R1:W-:Y:S05]  /*5d70*/  @P3 STG.E desc[UR52][R4.64+0x240], R3 ;  /* 0x0002400304003986 */ /* 0x0003ea000c101934 */
[----:B------:R-:W-:Y:S05]  /*5d80*/  @!P2 BRA `(.L_x_187) ;  /* 0x000000000004a947 */ /* 0x000fea0003800000 */
[----:B------:R0:W5:Y:S02]  /*5d90*/  LDG.E.LTC128B R25, desc[UR52][R6.64+0x244] ;  /* 0x0002443406197981 */ /* 0x000164000c1e1920 */
.L_x_187:
[----:B------:R-:W-:Y:S05]  /*5da0*/  BSYNC B1 ;  /* 0x0000000000017941 */ /* 0x000fea0003800000 */
.L_x_186:
[----:B-----5:R-:W-:Y:S01]  /*5db0*/  FMUL R12, R25, R152 ;  /* 0x00000098190c7220 */ /* 0x020fe20000400000 */
[----:B------:R-:W-:Y:S01]  /*5dc0*/  ISETP.GT.AND P0, PT, R2, 0x8, P0 ;  /* 0x000000080200780c */ /* 0x000fe20000704270 */
[----:B------:R-:W-:Y:S02]  /*5dd0*/  BSSY B1, `(.L_x_188) ;  /* 0x0000005000017945 */ /* 0x000fe40003800000 */
[----:B------:R-:W-:-:S05]  /*5de0*/  FFMA R97, R97, R153, R12 ;  /* 0x0000009961617223 */ /* 0x000fca000000000c */
[----:B------:R0:W-:Y:S05]  /*5df0*/  @P2 STG.E desc[UR52][R4.64+0x244], R97 ;  /* 0x0002446104002986 */ /* 0x0001ea000c101934 */
[----:B------:R-:W-:Y:S05]  /*5e00*/  @!P0 BRA `(.L_x_189) ;  /* 0x0000000000048947 */ /* 0x000fea0003800000 */
[----:B------:R0:W5:Y:S02]  /*5e10*/  LDG.E.LTC128B R25, desc[UR52][R8.64+0x240] ;  /* 0x0002403408197981 */ /* 0x000164000c1e1920 */
.L_x_189:
[----:B------:R-:W-:Y:S05]  /*5e20*/  BSYNC B1 ;  /* 0x0000000000017941 */ /* 0x000fea0003800000 */
.L_x_188:
        /* <DEDUP_REMOVED lines=8> */
.L_x_191:
[----:B------:R-:W-:Y:S05]  /*5eb0*/  BSYNC B1 ;  /* 0x0000000000017941 */ /* 0x000fea0003800000 */
.L_x_190:
        /* <DEDUP_REMOVED lines=8> */
.L_x_193:
[----:B------:R-:W-:Y:S05]  /*5f40*/  BSYNC B1 ;  /* 0x0000000000017941 */ /* 0x000fea0003800000 */
.L_x_192:
[----:B-1---5:R-:W-:Y:S01]  /*5f50*/  FMUL R3, R25, R152 ;  /* 0x0000009819037220 */ /* 0x022fe20000400000 */
[----:B------:R-:W-:Y:S01]  /*5f60*/  ISETP.GT.AND P1, PT, R2, RZ, P0 ;  /* 0x000000ff0200720c */ /* 0x000fe20000724270 */
[----:B------:R-:W-:Y:S02]  /*5f70*/  BSSY B1, `(.L_x_194) ;  /* 0x0000005000017945 */ /* 0x000fe40003800000 */
[----:B------:R-:W-:-:S05]  /*5f80*/  FFMA R3, R100, R153, R3 ;  /* 0x0000009964037223 */ /* 0x000fca0000000003 */
[----:B------:R1:W-:Y:S05]  /*5f90*/  @P3 STG.E desc[UR52][R4.64+0x260], R3 ;  /* 0x0002600304003986 */ /* 0x0003ea000c101934 */
[----:B------:R-:W-:Y:S05]  /*5fa0*/  @!P1 BRA `(.L_x_195) ;  /* 0x0000000000049947 */ /* 0x000fea0003800000 */
[----:B------:R0:W5:Y:S02]  /*5fb0*/  LDG.E.LTC128B R25, desc[UR52][R6.64+0x264] ;  /* 0x0002643406197981 */ /* 0x000164000c1e1920 */
.L_x_195:
[----:B------:R-:W-:Y:S05]  /*5fc0*/  BSYNC B1 ;  /* 0x0000000000017941 */ /* 0x000fea0003800000 */
.L_x_194:
[----:B-----5:R-:W-:Y:S01]  /*5fd0*/  FMUL R12, R25, R152 ;  /* 0x00000098190c7220 */ /* 0x020fe20000400000 */
[----:B------:R-:W-:Y:S01]  /*5fe0*/  ISETP.GT.AND P2, PT, R2, 0x8, P2 ;  /* 0x000000080200780c */ /* 0x000fe20001744270 */
[----:B------:R-:W-:Y:S02]  /*5ff0*/  BSSY B1, `(.L_x_196) ;  /* 0x0000005000017945 */ /* 0x000fe40003800000 */
[----:B------:R-:W-:-:S05]  /*6000*/  FFMA R101, R101, R153, R12 ;  /* 0x0000009965657223 */ /* 0x000fca000000000c */
[----:B------:R0:W-:Y:S05]  /*6010*/  @P1 STG.E desc[UR52][R4.64+0x264], R101 ;  /* 0x0002646504001986 */ /* 0x0001ea000c101934 */
[----:B------:R-:W-:Y:S05]  /*6020*/  @!P2 BRA `(.L_x_197) ;  /* 0x000000000004a947 */ /* 0x000fea0003800000 */
[----:B------:R0:W5:Y:S02]  /*6030*/  LDG.E.LTC128B R25, desc[UR52][R8.64+0x260] ;  /* 0x0002603408197981 */ /* 0x000164000c1e1920 */
.L_x_197:
[----:B------:R-:W-:Y:S05]  /*6040*/  BSYNC B1 ;  /* 0x0000000000017941 */ /* 0x000fea0003800000 */
.L_x_196:
        /* <DEDUP_REMOVED lines=8> */
.L_x_199:
[----:B------:R-:W-:Y:S05]  /*60d0*/  BSYNC B1 ;  /* 0x0000000000017941 */ /* 0x000fea0003800000 */
.L_x_198:
        /* <DEDUP_REMOVED lines=8> */
.L_x_201:
[----:B------:R-:W-:Y:S05]  /*6160*/  BSYNC B1 ;  /* 0x0000000000017941 */ /* 0x000fea0003800000 */
.L_x_200:
[----:B-1---5:R-:W-:Y:S01]  /*6170*/  FMUL R3, R25, R152 ;  /* 0x0000009819037220 */ /* 0x022fe20000400000 */
[----:B------:R-:W-:Y:S01]  /*6180*/  ISETP.GT.AND P0, PT, R2, RZ, P2 ;  /* 0x000000ff0200720c */ /* 0x000fe20001704270 */
[----:B------:R-:W-:Y:S02]  /*6190*/  BSSY B1, `(.L_x_202) ;  /* 0x0000005000017945 */ /* 0x000fe40003800000 */
[----:B------:R-:W-:-:S05]  /*61a0*/  FFMA R3, R104, R153, R3 ;  /* 0x0000009968037223 */ /* 0x000fca0000000003 */
[----:B------:R1:W-:Y:S05]  /*61b0*/  @P3 STG.E desc[UR52][R4.64+0x280], R3 ;  /* 0x0002800304003986 */ /* 0x0003ea000c101934 */
[----:B------:R-:W-:Y:S05]  /*61c0*/  @!P0 BRA `(.L_x_203) ;  /* 0x0000000000048947 */ /* 0x000fea0003800000 */
[----:B------:R0:W5:Y:S02]  /*61d0*/  LDG.E.LTC128B R25, desc[UR52][R6.64+0x284] ;  /* 0x0002843406197981 */ /* 0x000164000c1e1920 */
.L_x_203:
[----:B------:R-:W-:Y:S05]  /*61e0*/  BSYNC B1 ;  /* 0x0000000000017941 */ /* 0x000fea0003800000 */
.L_x_202:
[----:B-----5:R-:W-:Y:S01]  /*61f0*/  FMUL R12, R25, R152 ;  /* 0x00000098190c7220 */ /* 0x020fe20000400000 */
[----:B------:R-:W-:Y:S01]  /*6200*/  ISETP.GT.AND P1, PT, R2, 0x8, P1 ;  /* 0x000000080200780c */ /* 0x000fe20000f24270 */
[----:B------:R-:W-:Y:S02]  /*6210*/  BSSY B1, `(.L_x_204) ;  /* 0x0000005000017945 */ /* 0x000fe40003800000 */
[----:B------:R-:W-:-:S05]  /*6220*/  FFMA R105, R105, R153, R12 ;  /* 0x0000009969697223 */ /* 0x000fca000000000c */
[----:B------:R0:W-:Y:S05]  /*6230*/  @P0 STG.E desc[UR52][R4.64+0x284], R105 ;  /* 0x0002846904000986 */ /* 0x0001ea000c101934 */
[----:B------:R-:W-:Y:S05]  /*6240*/  @!P1 BRA `(.L_x_205) ;  /* 0x0000000000049947 */ /* 0x000fea0003800000 */
[----:B------:R0:W5:Y:S02]  /*6250*/  LDG.E.LTC128B R25, desc[UR52][R8.64+0x280] ;  /* 0x0002803408197981 */ /* 0x000164000c1e1920 */
.L_x_205:
[----:B------:R-:W-:Y:S05]  /*6260*/  BSYNC B1 ;  /* 0x0000000000017941 */ /* 0x000fea0003800000 */
.L_x_204:
        /* <DEDUP_REMOVED lines=8> */
.L_x_207:
[----:B------:R-:W-:Y:S05]  /*62f0*/  BSYNC B1 ;  /* 0x0000000000017941 */ /* 0x000fea0003800000 */
.L_x_206:
        /* <DEDUP_REMOVED lines=8> */
.L_x_209:
[----:B------:R-:W-:Y:S05]  /*6380*/  BSYNC B1 ;  /* 0x0000000000017941 */ /* 0x000fea0003800000 */
.L_x_208:
[----:B-1---5:R-:W-:Y:S01]  /*6390*/  FMUL R3, R25, R152 ;  /* 0x0000009819037220 */ /* 0x022fe20000400000 */
[----:B------:R-:W-:Y:S01]  /*63a0*/  ISETP.GT.AND P2, PT, R2, RZ, P1 ;  /* 0x000000ff0200720c */ /* 0x000fe20000f44270 */
[----:B------:R-:W-:Y:S02]  /*63b0*/  BSSY B1, `(.L_x_210) ;  /* 0x0000005000017945 */ /* 0x000fe40003800000 */
[----:B------:R-:W-:-:S05]  /*63c0*/  FFMA R3, R108, R153, R3 ;  /* 0x000000996c037223 */ /* 0x000fca0000000003 */
[----:B------:R1:W-:Y:S05]  /*63d0*/  @P3 STG.E desc[UR52][R4.64+0x2a0], R3 ;  /* 0x0002a00304003986 */ /* 0x0003ea000c101934 */
[----:B------:R-:W-:Y:S05]  /*63e0*/  @!P2 BRA `(.L_x_211) ;  /* 0x000000000004a947 */ /* 0x000fea0003800000 */
[----:B------:R0:W5:Y:S02]  /*63f0*/  LDG.E.LTC128B R25, desc[UR52][R6.64+0x2a4] ;  /* 0x0002a43406197981 */ /* 0x000164000c1e1920 */
.L_x_211:
[----:B------:R-:W-:Y:S05]  /*6400*/  BSYNC B1 ;  /* 0x0000000000017941 */ /* 0x000fea0003800000 */
.L_x_210:
[----:B-----5:R-:W-:Y:S01]  /*6410*/  FMUL R12, R25, R152 ;  /* 0x00000098190c7220 */ /* 0x020fe20000400000 */
[----:B------:R-:W-:Y:S01]  /*6420*/  ISETP.GT.AND P0, PT, R2, 0x8, P0 ;  /* 0x000000080200780c */ /* 0x000fe20000704270 */
[----:B------:R-:W-:Y:S02]  /*6430*/  BSSY B1, `(.L_x_212) ;  /* 0x0000005000017945 */ /* 0x000fe40003800000 */
[----:B------:R-:W-:-:S05]  /*6440*/  FFMA R109, R109, R153, R12 ;  /* 0x000000996d6d7223 */ /* 0x000fca000000000c */
[----:B------:R0:W-:Y:S05]  /*6450*/  @P2 STG.E desc[UR52][R4.64+0x2a4], R109 ;  /* 0x0002a46d04002986 */ /* 0x0001ea000c101934 */
[----:B------:R-:W-:Y:S05]  /*6460*/  @!P0 BRA `(.L_x_213) ;  /* 0x0000000000048947 */ /* 0x000fea0003800000 */
[----:B------:R0:W5:Y:S02]  /*6470*/  LDG.E.LTC128B R25, desc[UR52][R8.64+0x2a0] ;  /* 0x0002a03408197981 */ /* 0x000164000c1e1920 */
.L_x_213:
[----:B------:R-:W-:Y:S05]  /*6480*/  BSYNC B1 ;  /* 0x0000000000017941 */ /* 0x000fea0003800000 */
.L_x_212:
        /* <DEDUP_REMOVED lines=8> */
.L_x_215:
[----:B------:R-:W-:Y:S05]  /*6510*/  BSYNC B1 ;  /* 0x0000000000017941 */ /* 0x000fea0003800000 */
.L_x_214:
        /* <DEDUP_REMOVED lines=8> */
.L_x_217:
[----:B------:R-:W-:Y:S05]  /*65a0*/  BSYNC B1 ;  /* 0x0000000000017941 */ /* 0x000fea0003800000 */
.L_x_216:
[----:B-1---5:R-:W-:Y:S01]  /*65b0*/  FMUL R3, R25, R152 ;  /* 0x0000009819037220 */ /* 0x022fe20000400000 */
[----:B------:R-:W-:Y:S01]  /*65c0*/  ISETP.GT.AND P1, PT, R2, RZ, P0 ;  /* 0x000000ff0200720c */ /* 0x000fe20000724270 */
[----:B------:R-:W-:Y:S02]  /*65d0*/  BSSY B1, `(.L_x_218) ;  /* 0x0000005000017945 */ /* 0x000fe40003800000 */
[----:B------:R-:W-:-:S05]  /*65e0*/  FFMA R3, R112, R153, R3 ;  /* 0x0000009970037223 */ /* 0x000fca0000000003 */
[----:B------:R1:W-:Y:S05]  /*65f0*/  @P3 STG.E desc[UR52][R4.64+0x2c0], R3 ;  /* 0x0002c00304003986 */ /* 0x0003ea000c101934 */
[----:B------:R-:W-:Y:S05]  /*6600*/  @!P1 BRA `(.L_x_219) ;  /* 0x0000000000049947 */ /* 0x000fea0003800000 */
[----:B------:R0:W5:Y:S02]  /*6610*/  LDG.E.LTC128B R25, desc[UR52][R6.64+0x2c4] ;  /* 0x0002c43406197981 */ /* 0x000164000c1e1920 */
.L_x_219:
[----:B------:R-:W-:Y:S05]  /*6620*/  BSYNC B1 ;  /* 0x0000000000017941 */ /* 0x000fea0003800000 */
.L_x_218:
[----:B-----5:R-:W-:Y:S01]  /*6630*/  FMUL R12, R25, R152 ;  /* 0x00000098190c7220 */ /* 0x020fe20000400000 */
[----:B------:R-:W-:Y:S01]  /*6640*/  ISETP.GT.AND P2, PT, R2, 0x8, P2 ;  /* 0x000000080200780c */ /* 0x000fe20001744270 */
[----:B------:R-:W-:Y:S02]  /*6650*/  BSSY B1, `(.L_x_220) ;  /* 0x0000005000017945 */ /* 0x000fe40003800000 */
[----:B------:R-:W-:-:S05]  /*6660*/  FFMA R113, R113, R153, R12 ;  /* 0x0000009971717223 */ /* 0x000fca000000000c */
[----:B------:R0:W-:Y:S05]  /*6670*/  @P1 STG.E desc[UR52][R4.64+0x2c4], R113 ;  /* 0x0002c47104001986 */ /* 0x0001ea000c101934 */
[----:B------:R-:W-:Y:S05]  /*6680*/  @!P2 BRA `(.L_x_221) ;  /* 0x000000000004a947 */ /* 0x000fea0003800000 */
[----:B------:R0:W5:Y:S02]  /*6690*/  LDG.E.LTC128B R25, desc[UR52][R8.64+0x2c0] ;  /* 0x0002c03408197981 */ /* 0x000164000c1e1920 */
.L_x_221:
[----:B------:R-:W-:Y:S05]  /*66a0*/  BSYNC B1 ;  /* 0x0000000000017941 */ /* 0x000fea0003800000 */
.L_x_220:
        /* <DEDUP_REMOVED lines=8> */
.L_x_223:
[----:B------:R-:W-:Y:S05]  /*6730*/  BSYNC B1 ;  /* 0x0000000000017941 */ /* 0x000fea0003800000 */
.L_x_222:
        /* <DEDUP_REMOVED lines=8> */
.L_x_225:
[----:B------:R-:W-:Y:S05]  /*67c0*/  BSYNC B1 ;  /* 0x0000000000017941 */ /* 0x000fea0003800000 */
.L_x_224:
[----:B-1---5:R-:W-:Y:S01]  /*67d0*/  FMUL R3, R25, R152 ;  /* 0x0000009819037220 */ /* 0x022fe20000400000 */
[----:B------:R-:W-:Y:S01]  /*67e0*/  ISETP.GT.AND P0, PT, R2, RZ, P2 ;  /* 0x000000ff0200720c */ /* 0x000fe20001704270 */
[----:B------:R-:W-:Y:S02]  /*67f0*/  BSSY B1, `(.L_x_226) ;  /* 0x0000005000017945 */ /* 0x000fe40003800000 */
[----:B------:R-:W-:-:S05]  /*6800*/  FFMA R3, R116, R153, R3 ;  /* 0x0000009974037223 */ /* 0x000fca0000000003 */
[----:B------:R1:W-:Y:S05]  /*6810*/  @P3 STG.E desc[UR52][R4.64+0x2e0], R3 ;  /* 0x0002e00304003986 */ /* 0x0003ea000c101934 */
[----:B------:R-:W-:Y:S05]  /*6820*/  @!P0 BRA `(.L_x_227) ;  /* 0x0000000000048947 */ /* 0x000fea0003800000 */
[----:B------:R0:W5:Y:S02]  /*6830*/  LDG.E.LTC128B R25, desc[UR52][R6.64+0x2e4] ;  /* 0x0002e43406197981 */ /* 0x000164000c1e1920 */
.L_x_227:
[----:B------:R-:W-:Y:S05]  /*6840*/  BSYNC B1 ;  /* 0x0000000000017941 */ /* 0x000fea0003800000 */
.L_x_226:
[----:B-----5:R-:W-:Y:S01]  /*6850*/  FMUL R12, R25, R152 ;  /* 0x00000098190c7220 */ /* 0x020fe20000400000 */
[----:B------:R-:W-:Y:S01]  /*6860*/  ISETP.GT.AND P1, PT, R2, 0x8, P1 ;  /* 0x000000080200780c */ /* 0x000fe20000f24270 */
[----:B------:R-:W-:Y:S02]  /*6870*/  BSSY B1, `(.L_x_228) ;  /* 0x0000005000017945 */ /* 0x000fe40003800000 */
[----:B------:R-:W-:-:S05]  /*6880*/  FFMA R117, R117, R153, R12 ;  /* 0x0000009975757223 */ /* 0x000fca000000000c */
[----:B------:R0:W-:Y:S05]  /*6890*/  @P0 STG.E desc[UR52][R4.64+0x2e4], R117 ;  /* 0x0002e47504000986 */ /* 0x0001ea000c101934 */
[----:B------:R-:W-:Y:S05]  /*68a0*/  @!P1 BRA `(.L_x_229) ;  /* 0x0000000000049947 */ /* 0x000fea0003800000 */
[----:B------:R0:W5:Y:S02]  /*68b0*/  LDG.E.LTC128B R25, desc[UR52][R8.64+0x2e0] ;  /* 0x0002e03408197981 */ /* 0x000164000c1e1920 */
.L_x_229:
[----:B------:R-:W-:Y:S05]  /*68c0*/  BSYNC B1 ;  /* 0x0000000000017941 */ /* 0x000fea0003800000 */
.L_x_228:
        /* <DEDUP_REMOVED lines=8> */
.L_x_231:
[----:B------:R-:W-:Y:S05]  /*6950*/  BSYNC B1 ;  /* 0x0000000000017941 */ /* 0x000fea0003800000 */
.L_x_230:
        /* <DEDUP_REMOVED lines=8> */
.L_x_233:
[----:B------:R-:W-:Y:S05]  /*69e0*/  BSYNC B1 ;  /* 0x0000000000017941 */ /* 0x000fea0003800000 */
.L_x_232:
[----:B-1---5:R-:W-:Y:S01]  /*69f0*/  FMUL R3, R25, R152 ;  /* 0x0000009819037220 */ /* 0x022fe20000400000 */
[----:B------:R-:W-:Y:S01]  /*6a00*/  ISETP.GT.AND P2, PT, R2, RZ, P1 ;  /* 0x000000ff0200720c */ /* 0x000fe20000f44270 */
[----:B------:R-:W-:Y:S02]  /*6a10*/  BSSY B1, `(.L_x_234) ;  /* 0x0000005000017945 */ /* 0x000fe40003800000 */
[----:B------:R-:W-:-:S05]  /*6a20*/  FFMA R3, R120, R153, R3 ;  /* 0x0000009978037223 */ /* 0x000fca0000000003 */
[----:B------:R1:W-:Y:S05]  /*6a30*/  @P3 STG.E desc[UR52][R4.64+0x300], R3 ;  /* 0x0003000304003986 */ /* 0x0003ea000c101934 */
[----:B------:R-:W-:Y:S05]  /*6a40*/  @!P2 BRA `(.L_x_235) ;  /* 0x000000000004a947 */ /* 0x000fea0003800000 */
[----:B------:R0:W5:Y:S02]  /*6a50*/  LDG.E.LTC128B R25, desc[UR52][R6.64+0x304] ;  /* 0x0003043406197981 */ /* 0x000164000c1e1920 */
.L_x_235:
[----:B------:R-:W-:Y:S05]  /*6a60*/  BSYNC B1 ;  /* 0x0000000000017941 */ /* 0x000fea0003800000 */
.L_x_234:
[----:B-----5:R-:W-:Y:S01]  /*6a70*/  FMUL R12, R25, R152 ;  /* 0x00000098190c7220 */ /* 0x020fe20000400000 */
[----:B------:R-:W-:Y:S01]  /*6a80*/  ISETP.GT.AND P0, PT, R2, 0x8, P0 ;  /* 0x000000080200780c */ /* 0x000fe20000704270 */
[----:B------:R-:W-:Y:S02]  /*6a90*/  BSSY B1, `(.L_x_236) ;  /* 0x0000005000017945 */ /* 0x000fe40003800000 */
[----:B------:R-:W-:-:S05]  /*6aa0*/  FFMA R121, R121, R153, R12 ;  /* 0x0000009979797223 */ /* 0x000fca000000000c */
[----:B------:R0:W-:Y:S05]  /*6ab0*/  @P2 STG.E desc[UR52][R4.64+0x304], R121 ;  /* 0x0003047904002986 */ /* 0x0001ea000c101934 */
[----:B------:R-:W-:Y:S05]  /*6ac0*/  @!P0 BRA `(.L_x_237) ;  /* 0x0000000000048947 */ /* 0x000fea0003800000 */
[----:B------:R0:W5:Y:S02]  /*6ad0*/  LDG.E.LTC128B R25, desc[UR52][R8.64+0x300] ;  /* 0x0003003408197981 */ /* 0x000164000c1e1920 */
.L_x_237:
[----:B------:R-:W-:Y:S05]  /*6ae0*/  BSYNC B1 ;  /* 0x0000000000017941 */ /* 0x000fea0003800000 */
.L_x_236:
        /* <DEDUP_REMOVED lines=8> */
.L_x_239:
[----:B------:R-:W-:Y:S05]  /*6b70*/  BSYNC B1 ;  /* 0x0000000000017941 */ /* 0x000fea0003800000 */
.L_x_238:
        /* <DEDUP_REMOVED lines=8> */
.L_x_241:
[----:B------:R-:W-:Y:S05]  /*6c00*/  BSYNC B1 ;  /* 0x0000000000017941 */ /* 0x000fea0003800000 */
.L_x_240:
[----:B-1---5:R-:W-:Y:S01]  /*6c10*/  FMUL R3, R25, R152 ;  /* 0x0000009819037220 */ /* 0x022fe20000400000 */
[----:B------:R-:W-:Y:S01]  /*6c20*/  ISETP.GT.AND P1, PT, R2, RZ, P0 ;  /* 0x000000ff0200720c */ /* 0x000fe20000724270 */
[----:B------:R-:W-:Y:S02]  /*6c30*/  BSSY B1, `(.L_x_242) ;  /* 0x0000005000017945 */ /* 0x000fe40003800000 */
[----:B------:R-:W-:-:S05]  /*6c40*/  FFMA R3, R124, R153, R3 ;  /* 0x000000997c037223 */ /* 0x000fca0000000003 */
[----:B------:R1:W-:Y:S05]  /*6c50*/  @P3 STG.E desc[UR52][R4.64+0x320], R3 ;  /* 0x0003200304003986 */ /* 0x0003ea000c101934 */
[----:B------:R-:W-:Y:S05]  /*6c60*/  @!P1 BRA `(.L_x_243) ;  /* 0x0000000000049947 */ /* 0x000fea0003800000 */
[----:B------:R0:W5:Y:S02]  /*6c70*/  LDG.E.LTC128B R25, desc[UR52][R6.64+0x324] ;  /* 0x0003243406197981 */ /* 0x000164000c1e1920 */
.L_x_243:
[----:B------:R-:W-:Y:S05]  /*6c80*/  BSYNC B1 ;  /* 0x0000000000017941 */ /* 0x000fea0003800000 */
.L_x_242:
[----:B-----5:R-:W-:Y:S01]  /*6c90*/  FMUL R12, R25, R152 ;  /* 0x00000098190c7220 */ /* 0x020fe20000400000 */
[----:B------:R-:W-:Y:S01]  /*6ca0*/  ISETP.GT.AND P2, PT, R2, 0x8, P2 ;  /* 0x000000080200780c */ /* 0x000fe20001744270 */
[----:B------:R-:W-:Y:S02]  /*6cb0*/  BSSY B1, `(.L_x_244) ;  /* 0x0000005000017945 */ /* 0x000fe40003800000 */
[----:B------:R-:W-:-:S05]  /*6cc0*/  FFMA R125, R125, R153, R12 ;  /* 0x000000997d7d7223 */ /* 0x000fca000000000c */
[----:B------:R0:W-:Y:S05]  /*6cd0*/  @P1 STG.E desc[UR52][R4.64+0x324], R125 ;  /* 0x0003247d04001986 */ /* 0x0001ea000c101934 */
[----:B------:R-:W-:Y:S05]  /*6ce0*/  @!P2 BRA `(.L_x_245) ;  /* 0x000000000004a947 */ /* 0x000fea0003800000 */
[----:B------:R0:W5:Y:S02]  /*6cf0*/  LDG.E.LTC128B R25, desc[UR52][R8.64+0x320] ;  /* 0x0003203408197981 */ /* 0x000164000c1e1920 */
.L_x_245:
[----:B------:R-:W-:Y:S05]  /*6d00*/  BSYNC B1 ;  /* 0x0000000000017941 */ /* 0x000fea0003800000 */
.L_x_244:
        /* <DEDUP_REMOVED lines=8> */
.L_x_247:
[----:B------:R-:W-:Y:S05]  /*6d90*/  BSYNC B1 ;  /* 0x0000000000017941 */ /* 0x000fea0003800000 */
.L_x_246:
        /* <DEDUP_REMOVED lines=8> */
.L_x_249:
[----:B------:R-:W-:Y:S05]  /*6e20*/  BSYNC B1 ;  /* 0x0000000000017941 */ /* 0x000fea0003800000 */
.L_x_248:
[----:B-1---5:R-:W-:Y:S01]  /*6e30*/  FMUL R3, R25, R152 ;  /* 0x0000009819037220 */ /* 0x022fe20000400000 */
[----:B------:R-:W-:Y:S01]  /*6e40*/  ISETP.GT.AND P0, PT, R2, RZ, P2 ;  /* 0x000000ff0200720c */ /* 0x000fe20001704270 */
[----:B------:R-:W-:Y:S02]  /*6e50*/  BSSY B1, `(.L_x_250) ;  /* 0x0000005000017945 */ /* 0x000fe40003800000 */
[----:B------:R-:W-:-:S05]  /*6e60*/  FFMA R3, R128, R153, R3 ;  /* 0x0000009980037223 */ /* 0x000fca0000000003 */
[----:B------:R1:W-:Y:S05]  /*6e70*/  @P3 STG.E desc[UR52][R4.64+0x340], R3 ;  /* 0x0003400304003986 */ /* 0x0003ea000c101934 */
[----:B------:R-:W-:Y:S05]  /*6e80*/  @!P0 BRA `(.L_x_251) ;  /* 0x0000000000048947 */ /* 0x000fea0003800000 */
[----:B------:R0:W5:Y:S02]  /*6e90*/  LDG.E.LTC128B R25, desc[UR52][R6.64+0x344] ;  /* 0x0003443406197981 */ /* 0x000164000c1e1920 */
.L_x_251:
[----:B------:R-:W-:Y:S05]  /*6ea0*/  BSYNC B1 ;  /* 0x0000000000017941 */ /* 0x000fea0003800000 */
.L_x_250:
[----:B-----5:R-:W-:Y:S01]  /*6eb0*/  FMUL R12, R25, R152 ;  /* 0x00000098190c7220 */ /* 0x020fe20000400000 */
[----:B------:R-:W-:Y:S01]  /*6ec0*/  ISETP.GT.AND P1, PT, R2, 0x8, P1 ;  /* 0x000000080200780c */ /* 0x000fe20000f24270 */
[----:B------:R-:W-:Y:S02]  /*6ed0*/  BSSY B1, `(.L_x_252) ;  /* 0x0000005000017945 */ /* 0x000fe40003800000 */
[----:B------:R-:W-:-:S05]  /*6ee0*/  FFMA R129, R129, R153, R12 ;  /* 0x0000009981817223 */ /* 0x000fca000000000c */
[----:B------:R0:W-:Y:S05]  /*6ef0*/  @P0 STG.E desc[UR52][R4.64+0x344], R129 ;  /* 0x0003448104000986 */ /* 0x0001ea000c101934 */
[----:B------:R-:W-:Y:S05]  /*6f00*/  @!P1 BRA `(.L_x_253) ;  /* 0x0000000000049947 */ /* 0x000fea0003800000 */
[----:B------:R0:W5:Y:S02]  /*6f10*/  LDG.E.LTC128B R25, desc[UR52][R8.64+0x340] ;  /* 0x0003403408197981 */ /* 0x000164000c1e1920 */
.L_x_253:
[----:B------:R-:W-:Y:S05]  /*6f20*/  BSYNC B1 ;  /* 0x0000000000017941 */ /* 0x000fea0003800000 */
.L_x_252:
        /* <DEDUP_REMOVED lines=8> */
.L_x_255:
[----:B------:R-:W-:Y:S05]  /*6fb0*/  BSYNC B1 ;  /* 0x0000000000017941 */ /* 0x000fea0003800000 */
.L_x_254:
        /* <DEDUP_REMOVED lines=8> */
.L_x_257:
[----:B------:R-:W-:Y:S05]  /*7040*/  BSYNC B1 ;  /* 0x0000000000017941 */ /* 0x000fea0003800000 */
.L_x_256:
[----:B-1---5:R-:W-:Y:S01]  /*7050*/  FMUL R3, R25, R152 ;  /* 0x0000009819037220 */ /* 0x022fe20000400000 */
[----:B------:R-:W-:Y:S01]  /*7060*/  ISETP.GT.AND P2, PT, R2, RZ, P1 ;  /* 0x000000ff0200720c */ /* 0x000fe20000f44270 */
[----:B------:R-:W-:Y:S02]  /*7070*/  BSSY B1, `(.L_x_258) ;  /* 0x0000005000017945 */ /* 0x000fe40003800000 */
[----:B------:R-:W-:-:S05]  /*7080*/  FFMA R3, R132, R153, R3 ;  /* 0x0000009984037223 */ /* 0x000fca0000000003 */
[----:B------:R1:W-:Y:S05]  /*7090*/  @P3 STG.E desc[UR52][R4.64+0x360], R3 ;  /* 0x0003600304003986 */ /* 0x0003ea000c101934 */
[----:B------:R-:W-:Y:S05]  /*70a0*/  @!P2 BRA `(.L_x_259) ;  /* 0x000000000004a947 */ /* 0x000fea0003800000 */
[----:B------:R0:W5:Y:S02]  /*70b0*/  LDG.E.LTC128B R25, desc[UR52][R6.64+0x364] ;  /* 0x0003643406197981 */ /* 0x000164000c1e1920 */
.L_x_259:
[----:B------:R-:W-:Y:S05]  /*70c0*/  BSYNC B1 ;  /* 0x0000000000017941 */ /* 0x000fea0003800000 */
.L_x_258:
[----:B-----5:R-:W-:Y:S01]  /*70d0*/  FMUL R12, R25, R152 ;  /* 0x00000098190c7220 */ /* 0x020fe20000400000 */
[----:B------:R-:W-:Y:S01]  /*70e0*/  ISETP.GT.AND P0, PT, R2, 0x8, P0 ;  /* 0x000000080200780c */ /* 0x000fe20000704270 */
[----:B------:R-:W-:Y:S02]  /*70f0*/  BSSY B1, `(.L_x_260) ;  /* 0x0000005000017945 */ /* 0x000fe40003800000 */
[----:B------:R-:W-:-:S05]  /*7100*/  FFMA R133, R133, R153, R12 ;  /* 0x0000009985857223 */ /* 0x000fca000000000c */
[----:B------:R0:W-:Y:S05]  /*7110*/  @P2 STG.E desc[UR52][R4.64+0x364], R133 ;  /* 0x0003648504002986 */ /* 0x0001ea000c101934 */
[----:B------:R-:W-:Y:S05]  /*7120*/  @!P0 BRA `(.L_x_261) ;  /* 0x0000000000048947 */ /* 0x000fea0003800000 */
[----:B------:R0:W5:Y:S02]  /*7130*/  LDG.E.LTC128B R25, desc[UR52][R8.64+0x360] ;  /* 0x0003603408197981 */ /* 0x000164000c1e1920 */
.L_x_261:
[----:B------:R-:W-:Y:S05]  /*7140*/  BSYNC B1 ;  /* 0x0000000000017941 */ /* 0x000fea0003800000 */
.L_x_260:
        /* <DEDUP_REMOVED lines=8> */
.L_x_263:
[----:B------:R-:W-:Y:S05]  /*71d0*/  BSYNC B1 ;  /* 0x0000000000017941 */ /* 0x000fea0003800000 */
.L_x_262:
        /* <DEDUP_REMOVED lines=8> */
.L_x_265:
[----:B------:R-:W-:Y:S05]  /*7260*/  BSYNC B1 ;  /* 0x0000000000017941 */ /* 0x000fea0003800000 */
.L_x_264:
[----:B-1---5:R-:W-:Y:S01]  /*7270*/  FMUL R3, R25, R152 ;  /* 0x0000009819037220 */ /* 0x022fe20000400000 */
[----:B------:R-:W-:Y:S01]  /*7280*/  ISETP.GT.AND P1, PT, R2, RZ, P0 ;  /* 0x000000ff0200720c */ /* 0x000fe20000724270 */
[----:B------:R-:W-:Y:S02]  /*7290*/  BSSY B1, `(.L_x_266) ;  /* 0x0000005000017945 */ /* 0x000fe40003800000 */
[----:B------:R-:W-:-:S05]  /*72a0*/  FFMA R3, R136, R153, R3 ;  /* 0x0000009988037223 */ /* 0x000fca0000000003 */
[----:B------:R1:W-:Y:S05]  /*72b0*/  @P3 STG.E desc[UR52][R4.64+0x380], R3 ;  /* 0x0003800304003986 */ /* 0x0003ea000c101934 */
[----:B------:R-:W-:Y:S05]  /*72c0*/  @!P1 BRA `(.L_x_267) ;  /* 0x0000000000049947 */ /* 0x000fea0003800000 */
[----:B------:R0:W5:Y:S02]  /*72d0*/  LDG.E.LTC128B R25, desc[UR52][R6.64+0x384] ;  /* 0x0003843406197981 */ /* 0x000164000c1e1920 */
.L_x_267:
[----:B------:R-:W-:Y:S05]  /*72e0*/  BSYNC B1 ;  /* 0x0000000000017941 */ /* 0x000fea0003800000 */
.L_x_266:
[----:B-----5:R-:W-:Y:S01]  /*72f0*/  FMUL R12, R25, R152 ;  /* 0x00000098190c7220 */ /* 0x020fe20000400000 */
[----:B------:R-:W-:Y:S01]  /*7300*/  ISETP.GT.AND P2, PT, R2, 0x8, P2 ;  /* 0x000000080200780c */ /* 0x000fe20001744270 */
[----:B------:R-:W-:Y:S02]  /*7310*/  BSSY B1, `(.L_x_268) ;  /* 0x0000005000017945 */ /* 0x000fe40003800000 */
[----:B------:R-:W-:-:S05]  /*7320*/  FFMA R137, R137, R153, R12 ;  /* 0x0000009989897223 */ /* 0x000fca000000000c */
[----:B------:R0:W-:Y:S05]  /*7330*/  @P1 STG.E desc[UR52][R4.64+0x384], R137 ;  /* 0x0003848904001986 */ /* 0x0001ea000c101934 */
[----:B------:R-:W-:Y:S05]  /*7340*/  @!P2 BRA `(.L_x_269) ;  /* 0x000000000004a947 */ /* 0x000fea0003800000 */
[----:B------:R0:W5:Y:S02]  /*7350*/  LDG.E.LTC128B R25, desc[UR52][R8.64+0x380] ;  /* 0x0003803408197981 */ /* 0x000164000c1e1920 */
.L_x_269:
[----:B------:R-:W-:Y:S05]  /*7360*/  BSYNC B1 ;  /* 0x0000000000017941 */ /* 0x000fea0003800000 */
.L_x_268:
        /* <DEDUP_REMOVED lines=8> */
.L_x_271:
[----:B------:R-:W-:Y:S05]  /*73f0*/  BSYNC B1 ;  /* 0x0000000000017941 */ /* 0x000fea0003800000 */
.L_x_270:
        /* <DEDUP_REMOVED lines=8> */
.L_x_273:
[----:B------:R-:W-:Y:S05]  /*7480*/  BSYNC B1 ;  /* 0x0000000000017941 */ /* 0x000fea0003800000 */
.L_x_272:
[----:B-1---5:R-:W-:Y:S01]  /*7490*/  FMUL R3, R25, R152 ;  /* 0x0000009819037220 */ /* 0x022fe20000400000 */
[----:B------:R-:W-:Y:S01]  /*74a0*/  ISETP.GT.AND P0, PT, R2, RZ, P2 ;  /* 0x000000ff0200720c */ /* 0x000fe20001704270 */
[----:B------:R-:W-:Y:S02]  /*74b0*/  BSSY B1, `(.L_x_274) ;  /* 0x0000005000017945 */ /* 0x000fe40003800000 */
[----:B------:R-:W-:-:S05]  /*74c0*/  FFMA R3, R140, R153, R3 ;  /* 0x000000998c037223 */ /* 0x000fca0000000003 */
[----:B------:R1:W-:Y:S05]  /*74d0*/  @P3 STG.E desc[UR52][R4.64+0x3a0], R3 ;  /* 0x0003a00304003986 */ /* 0x0003ea000c101934 */
[----:B------:R-:W-:Y:S05]  /*74e0*/  @!P0 BRA `(.L_x_275) ;  /* 0x0000000000048947 */ /* 0x000fea0003800000 */
[----:B------:R0:W5:Y:S02]  /*74f0*/  LDG.E.LTC128B R25, desc[UR52][R6.64+0x3a4] ;  /* 0x0003a43406197981 */ /* 0x000164000c1e1920 */
.L_x_275:
[----:B------:R-:W-:Y:S05]  /*7500*/  BSYNC B1 ;  /* 0x0000000000017941 */ /* 0x000fea0003800000 */
.L_x_274:
[----:B-----5:R-:W-:Y:S01]  /*7510*/  FMUL R12, R25, R152 ;  /* 0x00000098190c7220 */ /* 0x020fe20000400000 */
[----:B------:R-:W-:Y:S01]  /*7520*/  ISETP.GT.AND P1, PT, R2, 0x8, P1 ;  /* 0x000000080200780c */ /* 0x000fe20000f24270 */
[----:B------:R-:W-:Y:S02]  /*7530*/  BSSY B1, `(.L_x_276) ;  /* 0x0000005000017945 */ /* 0x000fe40003800000 */
[----:B------:R-:W-:-:S05]  /*7540*/  FFMA R141, R141, R153, R12 ;  /* 0x000000998d8d7223 */ /* 0x000fca000000000c */
[----:B------:R0:W-:Y:S05]  /*7550*/  @P0 STG.E desc[UR52][R4.64+0x3a4], R141 ;  /* 0x0003a48d04000986 */ /* 0x0001ea000c101934 */
[----:B------:R-:W-:Y:S05]  /*7560*/  @!P1 BRA `(.L_x_277) ;  /* 0x0000000000049947 */ /* 0x000fea0003800000 */
[----:B------:R0:W5:Y:S02]  /*7570*/  LDG.E.LTC128B R25, desc[UR52][R8.64+0x3a0] ;  /* 0x0003a03408197981 */ /* 0x000164000c1e1920 */
.L_x_277:
[----:B------:R-:W-:Y:S05]  /*7580*/  BSYNC B1 ;  /* 0x0000000000017941 */ /* 0x000fea0003800000 */
.L_x_276:
        /* <DEDUP_REMOVED lines=8> */
.L_x_279:
[----:B------:R-:W-:Y:S05]  /*7610*/  BSYNC B1 ;  /* 0x0000000000017941 */ /* 0x000fea0003800000 */
.L_x_278:
        /* <DEDUP_REMOVED lines=8> */
.L_x_281:
[----:B------:R-:W-:Y:S05]  /*76a0*/  BSYNC B1 ;  /* 0x0000000000017941 */ /* 0x000fea0003800000 */
.L_x_280:
[----:B-1---5:R-:W-:Y:S01]  /*76b0*/  FMUL R3, R25, R152 ;  /* 0x0000009819037220 */ /* 0x022fe20000400000 */
[----:B------:R-:W-:Y:S01]  /*76c0*/  ISETP.GT.AND P2, PT, R2, RZ, P1 ;  /* 0x000000ff0200720c */ /* 0x000fe20000f44270 */
[----:B------:R-:W-:Y:S02]  /*76d0*/  BSSY B1, `(.L_x_282) ;  /* 0x0000005000017945 */ /* 0x000fe40003800000 */
[----:B------:R-:W-:-:S05]  /*76e0*/  FFMA R3, R144, R153, R3 ;  /* 0x0000009990037223 */ /* 0x000fca0000000003 */
[----:B------:R1:W-:Y:S05]  /*76f0*/  @P3 STG.E desc[UR52][R4.64+0x3c0], R3 ;  /* 0x0003c00304003986 */ /* 0x0003ea000c101934 */
[----:B------:R-:W-:Y:S05]  /*7700*/  @!P2 BRA `(.L_x_283) ;  /* 0x000000000004a947 */ /* 0x000fea0003800000 */
[----:B------:R0:W5:Y:S02]  /*7710*/  LDG.E.LTC128B R25, desc[UR52][R6.64+0x3c4] ;  /* 0x0003c43406197981 */ /* 0x000164000c1e1920 */
.L_x_283:
[----:B------:R-:W-:Y:S05]  /*7720*/  BSYNC B1 ;  /* 0x0000000000017941 */ /* 0x000fea0003800000 */
.L_x_282:
[----:B-----5:R-:W-:Y:S01]  /*7730*/  FMUL R12, R25, R152 ;  /* 0x00000098190c7220 */ /* 0x020fe20000400000 */
[----:B------:R-:W-:Y:S01]  /*7740*/  ISETP.GT.AND P0, PT, R2, 0x8, P0 ;  /* 0x000000080200780c */ /* 0x000fe20000704270 */
[----:B------:R-:W-:Y:S02]  /*7750*/  BSSY B1, `(.L_x_284) ;  /* 0x0000005000017945 */ /* 0x000fe40003800000 */
[----:B------:R-:W-:-:S05]  /*7760*/  FFMA R145, R145, R153, R12 ;  /* 0x0000009991917223 */ /* 0x000fca000000000c */
[----:B------:R0:W-:Y:S05]  /*7770*/  @P2 STG.E desc[UR52][R4.64+0x3c4], R145 ;  /* 0x0003c49104002986 */ /* 0x0001ea000c101934 */
[----:B------:R-:W-:Y:S05]  /*7780*/  @!P0 BRA `(.L_x_285) ;  /* 0x0000000000048947 */ /* 0x000fea0003800000 */
[----:B------:R0:W5:Y:S02]  /*7790*/  LDG.E.LTC128B R25, desc[UR52][R8.64+0x3c0] ;  /* 0x0003c03408197981 */ /* 0x000164000c1e1920 */
.L_x_285:
[----:B------:R-:W-:Y:S05]  /*77a0*/  BSYNC B1 ;  /* 0x0000000000017941 */ /* 0x000fea0003800000 */
.L_x_284:
        /* <DEDUP_REMOVED lines=8> */
.L_x_287:
[----:B------:R-:W-:Y:S05]  /*7830*/  BSYNC B1 ;  /* 0x0000000000017941 */ /* 0x000fea0003800000 */
.L_x_286:
        /* <DEDUP_REMOVED lines=8> */
.L_x_289:
[----:B------:R-:W-:Y:S05]  /*78c0*/  BSYNC B1 ;  /* 0x0000000000017941 */ /* 0x000fea0003800000 */
.L_x_288:
[----:B-1---5:R-:W-:Y:S01]  /*78d0*/  FMUL R3, R25, R152 ;  /* 0x0000009819037220 */ /* 0x022fe20000400000 */
[----:B------:R-:W-:Y:S01]  /*78e0*/  ISETP.GT.AND P1, PT, R2, RZ, P0 ;  /* 0x000000ff0200720c */ /* 0x000fe20000724270 */
[----:B------:R-:W-:Y:S02]  /*78f0*/  BSSY B1, `(.L_x_290) ;  /* 0x0000005000017945 */ /* 0x000fe40003800000 */
[----:B------:R-:W-:-:S05]  /*7900*/  FFMA R3, R148, R153, R3 ;  /* 0x0000009994037223 */ /* 0x000fca0000000003 */
[----:B------:R1:W-:Y:S05]  /*7910*/  @P3 STG.E desc[UR52][R4.64+0x3e0], R3 ;  /* 0x0003e00304003986 */ /* 0x0003ea000c101934 */
[----:B------:R-:W-:Y:S05]  /*7920*/  @!P1 BRA `(.L_x_291) ;  /* 0x0000000000049947 */ /* 0x000fea0003800000 */
[----:B------:R0:W5:Y:S02]  /*7930*/  LDG.E.LTC128B R25, desc[UR52][R6.64+0x3e4] ;  /* 0x0003e43406197981 */ /* 0x000164000c1e1920 */
.L_x_291:
[----:B------:R-:W-:Y:S05]  /*7940*/  BSYNC B1 ;  /* 0x0000000000017941 */ /* 0x000fea0003800000 */
.L_x_290:
[----:B-----5:R-:W-:Y:S01]  /*7950*/  FMUL R0, R25, R152 ;  /* 0x0000009819007220 */ /* 0x020fe20000400000 */
[----:B------:R-:W-:Y:S01]  /*7960*/  ISETP.GT.AND P2, PT, R2, 0x8, P2 ;  /* 0x000000080200780c */ /* 0x000fe20001744270 */
[----:B------:R-:W-:Y:S02]  /*7970*/  BSSY B1, `(.L_x_292) ;  /* 0x0000005000017945 */ /* 0x000fe40003800000 */
[----:B------:R-:W-:-:S05]  /*7980*/  FFMA R149, R149, R153, R0 ;  /* 0x0000009995957223 */ /* 0x000fca0000000000 */
[----:B------:R0:W-:Y:S05]  /*7990*/  @P1 STG.E desc[UR52][R4.64+0x3e4], R149 ;  /* 0x0003e49504001986 */ /* 0x0001ea000c101934 */
[----:B------:R-:W-:Y:S05]  /*79a0*/  @!P2 BRA `(.L_x_293) ;  /* 0x000000000004a947 */ /* 0x000fea0003800000 */
[----:B------:R0:W5:Y:S02]  /*79b0*/  LDG.E.LTC128B R25, desc[UR52][R8.64+0x3e0] ;  /* 0x0003e03408197981 */ /* 0x000164000c1e1920 */
.L_x_293:
[----:B------:R-:W-:Y:S05]  /*79c0*/  BSYNC B1 ;  /* 0x0000000000017941 */ /* 0x000fea0003800000 */
.L_x_292:
[----:B-1---5:R-:W-:Y:S01]  /*79d0*/  FMUL R3, R25, R152 ;  /* 0x0000009819037220 */ /* 0x022fe20000400000 */
[----:B------:R-:W-:Y:S01]  /*79e0*/  ISETP.GT.AND P0, PT, R2, 0x8, P0 ;  /* 0x000000080200780c */ /* 0x000fe20000704270 */
[----:B------:R-:W-:Y:S01]  /*79f0*/  @P2 IMAD.MOV.U32 R2, RZ, RZ, R10 ;  /* 0x000000ffff022224 */ /* 0x000fe200078e000a */
[----:B------:R-:W-:Y:S01]  /*7a00*/  BSSY B1, `(.L_x_294) ;  /* 0x0000006000017945 */ /* 0x000fe20003800000 */
[----:B0-----:R-:W-:Y:S01]  /*7a10*/  FFMA R5, R150, R153, R3 ;  /* 0x0000009996057223 */ /* 0x001fe20000000003 */
[----:B------:R-:W-:-:S05]  /*7a20*/  @P2 IMAD.MOV.U32 R3, RZ, RZ, R11 ;  /* 0x000000ffff032224 */ /* 0x000fca00078e000b */
[----:B------:R0:W-:Y:S04]  /*7a30*/  @P2 STG.E desc[UR52][R2.64+0x3e0], R5 ;  /* 0x0003e00502002986 */ /* 0x0001e8000c101934 */
[----:B------:R-:W-:Y:S05]  /*7a40*/  @!P0 BRA `(.L_x_295) ;  /* 0x0000000000048947 */ /* 0x000fea0003800000 */
[----:B------:R1:W5:Y:S02]  /*7a50*/  LDG.E.LTC128B R25, desc[UR52][R8.64+0x3e4] ;  /* 0x0003e43408197981 */ /* 0x000364000c1e1920 */
.L_x_295:
[----:B------:R-:W-:Y:S05]  /*7a60*/  BSYNC B1 ;  /* 0x0000000000017941 */ /* 0x000fea0003800000 */
.L_x_294:
[----:B-----5:R-:W-:-:S04]  /*7a70*/  FMUL R0, R25, R152 ;  /* 0x0000009819007220 */ /* 0x020fc80000400000 */
[----:B------:R-:W-:Y:S01]  /*7a80*/  FFMA R151, R151, R153, R0 ;  /* 0x0000009997977223 */ /* 0x000fe20000000000 */
[----:B------:R-:W-:Y:S06]  /*7a90*/  @!P0 BRA `(.L_x_296) ;  /* 0x0000001c00388947 */ /* 0x000fec0003800000 */
[----:B------:R0:W-:Y:S01]  /*7aa0*/  STG.E desc[UR52][R10.64+0x3e4], R151 ;  /* 0x0003e4970a007986 */ /* 0x0001e2000c101934 */
[----:B------:R-:W-:Y:S05]  /*7ab0*/  BRA `(.L_x_296) ;  /* 0x0000001c00307947 */ /* 0x000fea0003800000 */
.L_x_43:
[----:B------:R-:W-:Y:S01]  /*7ac0*/  ISETP.GT.AND P3, PT, R0, 0x1, PT ;  /* 0x000000010000780c */ /* 0x000fe20003f64270 */
[----:B------:R-:W-:Y:S01]  /*7ad0*/  ULDC.64 UR4, c[0x0][0x5c0] ;  /* 0x0001700000047ab9 */ /* 0x000fe20000000a00 */
[-C--:B------:R-:W-:Y:S01]  /*7ae0*/  FMUL R3, R24, R153.reuse ;  /* 0x0000009918037220 */ /* 0x080fe20000400000 */
[----:B------:R-:W-:Y:S01]  /*7af0*/  LEA R4, P1, R166, UR4, 0x2 ;  /* 0x00000004a6047c11 */ /* 0x000fe2000f8210ff */
[-C--:B------:R-:W-:Y:S01]  /*7b00*/  FMUL R25, R25, R153.reuse ;  /* 0x0000009919197220 */ /* 0x080fe20000400000 */
[----:B------:R-:W-:Y:S01]  /*7b10*/  ISETP.GT.AND P2, PT, R2, RZ, P3 ;  /* 0x000000ff0200720c */ /* 0x000fe20001f44270 */
[-C--:B------:R-:W-:Y:S01]  /*7b20*/  FMUL R27, R27, R153.reuse ;  /* 0x000000991b1b7220 */ /* 0x080fe20000400000 */
[----:B------:R-:W-:Y:S01]  /*7b30*/  LEA.HI.X R5, R166, UR5, R169, 0x2, P1 ;  /* 0x00000005a6057c11 */ /* 0x000fe200088f14a9 */
[-C--:B------:R-:W-:Y:S01]  /*7b40*/  FMUL R9, R28, R153.reuse ;  /* 0x000000991c097220 */ /* 0x080fe20000400000 */
[----:B------:R-:W-:Y:S01]  /*7b50*/  ISETP.GT.AND P0, PT, R2, 0x8, P0 ;  /* 0x000000080200780c */ /* 0x000fe20000704270 */
[-C--:B------:R-:W-:Y:S01]  /*7b60*/  FMUL R29, R29, R153.reuse ;  /* 0x000000991d1d7220 */ /* 0x080fe20000400000 */
[----:B------:R-:W-:Y:S01]  /*7b70*/  ISETP.GT.AND P5, PT, R0, 0x8, PT ;  /* 0x000000080000780c */ /* 0x000fe20003fa4270 */
[----:B------:R0:W-:Y:S01]  /*7b80*/  @P4 STG.E desc[UR52][R4.64], R3 ;  /* 0x0000000304004986 */ /* 0x0001e2000c101934 */
[C---:B------:R-:W-:Y:S01]  /*7b90*/  SHF.L.U64.HI R11, R10.reuse, 0x5, R11 ;  /* 0x000000050a0b7819 */ /* 0x040fe2000001020b */
[-C--:B------:R-:W-:Y:S01]  /*7ba0*/  FMUL R31, R31, R153.reuse ;  /* 0x000000991f1f7220 */ /* 0x080fe20000400000 */
[----:B------:R-:W-:Y:S01]  /*7bb0*/  LEA R6, P1, R10, R4, 0x5 ;  /* 0x000000040a067211 */ /* 0x000fe200078228ff */
[-C--:B------:R-:W-:Y:S01]  /*7bc0*/  FMUL R33, R33, R153.reuse ;  /* 0x0000009921217220 */ /* 0x080fe20000400000 */
[----:B------:R-:W-:Y:S01]  /*7bd0*/  ISETP.GT.AND P3, PT, R2, 0x8, P3 ;  /* 0x000000080200780c */ /* 0x000fe20001f64270 */
[----:B------:R-:W-:Y:S01]  /*7be0*/  @P2 STG.E desc[UR52][R4.64+0x4], R25 ;  /* 0x0000041904002986 */ /* 0x000fe2000c101934 */
[----:B------:R-:W-:Y:S01]  /*7bf0*/  ISETP.GT.AND P4, PT, R0, 0x9, PT ;  /* 0x000000090000780c */ /* 0x000fe20003f84270 */
[----:B------:R-:W-:Y:S01]  /*7c00*/  IMAD.X R7, R11, 0x1, R5, P1 ;  /* 0x000000010b077824 */ /* 0x000fe200008e0605 */
[C---:B------:R-:W-:Y:S01]  /*7c10*/  ISETP.GT.AND P2, PT, R2.reuse, RZ, P5 ;  /* 0x000000ff0200720c */ /* 0x040fe20002f44270 */
[-C--:B------:R-:W-:Y:S01]  /*7c20*/  FMUL R35, R35, R153.reuse ;  /* 0x0000009923237220 */ /* 0x080fe20000400000 */
[----:B------:R-:W-:Y:S01]  /*7c30*/  ISETP.GT.AND P1, PT, R2, RZ, P4 ;  /* 0x000000ff0200720c */ /* 0x000fe20002724270 */
[-C--:B0-----:R-:W-:Y:S01]  /*7c40*/  FMUL R3, R26, R153.reuse ;  /* 0x000000991a037220 */ /* 0x081fe20000400000 */
[C---:B------:R-:W-:Y:S01]  /*7c50*/  ISETP.GT.AND P4, PT, R2.reuse, 0x8, P4 ;  /* 0x000000080200780c */ /* 0x040fe20002784270 */
[-C--:B------:R-:W-:Y:S01]  /*7c60*/  FMUL R37, R37, R153.reuse ;  /* 0x0000009925257220 */ /* 0x080fe20000400000 */
[-C--:B------:R-:W-:Y:S01]  /*7c70*/  FMUL R39, R39, R153.reuse ;  /* 0x0000009927277220 */ /* 0x080fe20000400000 */
[-C--:B------:R-:W-:Y:S01]  /*7c80*/  FMUL R41, R41, R153.reuse ;  /* 0x0000009929297220 */ /* 0x080fe20000400000 */
[----:B------:R0:W-:Y:S01]  /*7c90*/  @P0 STG.E desc[UR52][R6.64], R3 ;  /* 0x0000000306000986 */ /* 0x0001e2000c101934 */
[----:B------:R-:W-:Y:S01]  /*7ca0*/  ISETP.GT.AND P0, PT, R2, 0x8, P5 ;  /* 0x000000080200780c */ /* 0x000fe20002f04270 */
[-C--:B------:R-:W-:Y:S01]  /*7cb0*/  FMUL R43, R43, R153.reuse ;  /* 0x000000992b2b7220 */ /* 0x080fe20000400000 */
[C---:B------:R-:W-:Y:S01]  /*7cc0*/  ISETP.GT.AND P5, PT, R0.reuse, 0x10, PT ;  /* 0x000000100000780c */ /* 0x040fe20003fa4270 */
[----:B------:R-:W-:Y:S01]  /*7cd0*/  @P3 STG.E desc[UR52][R6.64+0x4], R27 ;  /* 0x0000041b06003986 */ /* 0x000fe2000c101934 */
[----:B------:R-:W-:Y:S01]  /*7ce0*/  ISETP.GT.AND P3, PT, R0, 0x11, PT ;  /* 0x000000110000780c */ /* 0x000fe20003f64270 */
[-C--:B------:R-:W-:Y:S01]  /*7cf0*/  FMUL R45, R45, R153.reuse ;  /* 0x000000992d2d7220 */ /* 0x080fe20000400000 */
[-C--:B------:R-:W-:Y:S01]  /*7d00*/  FMUL R47, R47, R153.reuse ;  /* 0x000000992f2f7220 */ /* 0x080fe20000400000 */
[----:B------:R1:W-:Y:S01]  /*7d10*/  @P2 STG.E desc[UR52][R4.64+0x20], R9 ;  /* 0x0000200904002986 */ /* 0x0003e2000c101934 */
[----:B------:R-:W-:Y:S01]  /*7d20*/  ISETP.GT.AND P2, PT, R2, RZ, P5 ;  /* 0x000000ff0200720c */ /* 0x000fe20002f44270 */
[-C--:B------:R-:W-:Y:S01]  /*7d30*/  FMUL R49, R49, R153.reuse ;  /* 0x0000009931317220 */ /* 0x080fe20000400000 */
[-C--:B------:R-:W-:Y:S01]  /*7d40*/  FMUL R51, R51, R153.reuse ;  /* 0x0000009933337220 */ /* 0x080fe20000400000 */
[----:B------:R-:W-:Y:S01]  /*7d50*/  @P1 STG.E desc[UR52][R4.64+0x24], R29 ;  /* 0x0000241d04001986 */ /* 0x000fe2000c101934 */
[-C--:B0-----:R-:W-:Y:S01]  /*7d60*/  FMUL R3, R30, R153.reuse ;  /* 0x000000991e037220 */ /* 0x081fe20000400000 */
[C---:B------:R-:W-:Y:S01]  /*7d70*/  ISETP.GT.AND P1, PT, R2.reuse, RZ, P3 ;  /* 0x000000ff0200720c */ /* 0x040fe20001f24270 */
[-C--:B------:R-:W-:Y:S01]  /*7d80*/  FMUL R53, R53, R153.reuse ;  /* 0x0000009935357220 */ /* 0x080fe20000400000 */
[C---:B------:R-:W-:Y:S01]  /*7d90*/  ISETP.GT.AND P3, PT, R2.reuse, 0x8, P3 ;  /* 0x000000080200780c */ /* 0x040fe20001f64270 */
[-C--:B------:R-:W-:Y:S01]  /*7da0*/  FMUL R55, R55, R153.reuse ;  /* 0x0000009937377220 */ /* 0x080fe20000400000 */
[----:B------:R0:W-:Y:S01]  /*7db0*/  @P0 STG.E desc[UR52][R6.64+0x20], R3 ;  /* 0x0000200306000986 */ /* 0x0001e2000c101934 */
[----:B------:R-:W-:Y:S01]  /*7dc0*/  ISETP.GT.AND P0, PT, R2, 0x8, P5 ;  /* 0x000000080200780c */ /* 0x000fe20002f04270 */
[-C--:B-1----:R-:W-:Y:S01]  /*7dd0*/  FMUL R9, R32, R153.reuse ;  /* 0x0000009920097220 */ /* 0x082fe20000400000 */
        /* <DEDUP_REMOVED lines=148> */
[----:B------:R-:W-:Y:S01]  /*8720*/  FMUL R151, R151, R153 ;  /* 0x0000009997977220 */ /* 0x000fe20000400000 */
[----:B------:R1:W-:Y:S01]  /*8730*/  @P2 STG.E desc[UR52][R4.64+0x140], R9 ;  /* 0x0001400904002986 */ /* 0x0003e2000c101934 */
[----:B------:R-:W-:-:S03]  /*8740*/  ISETP.GT.AND P2, PT, R2, RZ, P5 ;  /* 0x000000ff0200720c */ /* 0x000fc60002f44270 */
[----:B------:R-:W-:Y:S01]  /*8750*/  @P1 STG.E desc[UR52][R4.64+0x144], R65 ;  /* 0x0001444104001986 */ /* 0x000fe2000c101934 */
[-C--:B0-----:R-:W-:Y:S01]  /*8760*/  FMUL R3, R66, R153.reuse ;  /* 0x0000009942037220 */ /* 0x081fe20000400000 */
[C---:B------:R-:W-:Y:S02]  /*8770*/  ISETP.GT.AND P1, PT, R2.reuse, RZ, P4 ;  /* 0x000000ff0200720c */ /* 0x040fe40002724270 */
[C---:B------:R-:W-:Y:S02]  /*8780*/  ISETP.GT.AND P4, PT, R2.reuse, 0x8, P4 ;  /* 0x000000080200780c */ /* 0x040fe40002784270 */
[----:B------:R0:W-:Y:S01]  /*8790*/  @P0 STG.E desc[UR52][R6.64+0x140], R3 ;  /* 0x0001400306000986 */ /* 0x0001e2000c101934 */
[----:B------:R-:W-:Y:S01]  /*87a0*/  ISETP.GT.AND P0, PT, R2, 0x8, P5 ;  /* 0x000000080200780c */ /* 0x000fe20002f04270 */
[----:B-1----:R-:W-:Y:S01]  /*87b0*/  FMUL R9, R68, R153 ;  /* 0x0000009944097220 */ /* 0x002fe20000400000 */
[C---:B------:R-:W-:Y:S01]  /*87c0*/  ISETP.GT.AND P5, PT, R0.reuse, 0x60, PT ;  /* 0x000000600000780c */ /* 0x040fe20003fa4270 */
[----:B------:R-:W-:Y:S01]  /*87d0*/  @P3 STG.E desc[UR52][R6.64+0x144], R67 ;  /* 0x0001444306003986 */ /* 0x000fe2000c101934 */
[----:B------:R-:W-:-:S03]  /*87e0*/  ISETP.GT.AND P3, PT, R0, 0x61, PT ;  /* 0x000000610000780c */ /* 0x000fc60003f64270 */
        /* <DEDUP_REMOVED lines=87> */
[----:B------:R-:W-:Y:S01]  /*8d60*/  ISETP.GT.AND P1, PT, R2, RZ, P4 ;  /* 0x000000ff0200720c */ /* 0x000fe20002724270 */
[----:B0-----:R-:W-:Y:S01]  /*8d70*/  FMUL R3, R98, R153 ;  /* 0x0000009962037220 */ /* 0x001fe20000400000 */
[----:B------:R-:W-:-:S04]  /*8d80*/  ISETP.GT.AND P4, PT, R2, 0x8, P4 ;  /* 0x000000080200780c */ /* 0x000fc80002784270 */
[----:B------:R0:W-:Y:S01]  /*8d90*/  @P0 STG.E desc[UR52][R6.64+0x240], R3 ;  /* 0x0002400306000986 */ /* 0x0001e2000c101934 */
[----:B-1----:R-:W-:Y:S01]  /*8da0*/  FMUL R9, R100, R153 ;  /* 0x0000009964097220 */ /* 0x002fe20000400000 */
[----:B------:R-:W-:Y:S02]  /*8db0*/  ISETP.GT.AND P0, PT, R2, 0x8, P5 ;  /* 0x000000080200780c */ /* 0x000fe40002f04270 */
[----:B------:R-:W-:Y:S01]  /*8dc0*/  @P3 STG.E desc[UR52][R6.64+0x244], R99 ;  /* 0x0002446306003986 */ /* 0x000fe2000c101934 */
[----:B------:R-:W-:-:S03]  /*8dd0*/  ISETP.GT.AND P5, PT, R0, 0xa0, PT ;  /* 0x000000a00000780c */ /* 0x000fc60003fa4270 */
[----:B------:R1:W-:Y:S01]  /*8de0*/  @P2 STG.E desc[UR52][R4.64+0x260], R9 ;  /* 0x0002600904002986 */ /* 0x0003e2000c101934 */
[----:B------:R-:W-:Y:S02]  /*8df0*/  ISETP.GT.AND P2, PT, R0, 0xa1, PT ;  /* 0x000000a10000780c */ /* 0x000fe40003f44270 */
[C---:B------:R-:W-:Y:S01]  /*8e00*/  ISETP.GT.AND P3, PT, R2.reuse, RZ, P5 ;  /* 0x000000ff0200720c */ /* 0x040fe20002f64270 */
[----:B------:R-:W-:Y:S01]  /*8e10*/  @P1 STG.E desc[UR52][R4.64+0x264], R101 ;  /* 0x0002646504001986 */ /* 0x000fe2000c101934 */
[----:B------:R-:W-:Y:S01]  /*8e20*/  ISETP.GT.AND P1, PT, R2, RZ, P2 ;  /* 0x000000ff0200720c */ /* 0x000fe20001724270 */
[----:B0-----:R-:W-:Y:S01]  /*8e30*/  FMUL R3, R102, R153 ;  /* 0x0000009966037220 */ /* 0x001fe20000400000 */
[----:B------:R-:W-:-:S04]  /*8e40*/  ISETP.GT.AND P2, PT, R2, 0x8, P2 ;  /* 0x000000080200780c */ /* 0x000fc80001744270 */
[----:B------:R0:W-:Y:S01]  /*8e50*/  @P0 STG.E desc[UR52][R6.64+0x260], R3 ;  /* 0x0002600306000986 */ /* 0x0001e2000c101934 */
[----:B-1----:R-:W-:Y:S01]  /*8e60*/  FMUL R9, R104, R153 ;  /* 0x0000009968097220 */ /* 0x002fe20000400000 */
[----:B------:R-:W-:Y:S02]  /*8e70*/  ISETP.GT.AND P0, PT, R2, 0x8, P5 ;  /* 0x000000080200780c */ /* 0x000fe40002f04270 */
[----:B------:R-:W-:Y:S04]  /*8e80*/  @P4 STG.E desc[UR52][R6.64+0x264], R103 ;  /* 0x0002646706004986 */ /* 0x000fe8000c101934 */
[----:B------:R1:W-:Y:S01]  /*8e90*/  @P3 STG.E desc[UR52][R4.64+0x280], R9 ;  /* 0x0002800904003986 */ /* 0x0003e2000c101934 */
[----:B------:R-:W-:-:S03]  /*8ea0*/  ISETP.GT.AND P3, PT, R0, 0xa8, PT ;  /* 0x000000a80000780c */ /* 0x000fc60003f64270 */
[----:B------:R-:W-:Y:S01]  /*8eb0*/  @P1 STG.E desc[UR52][R4.64+0x284], R105 ;  /* 0x0002846904001986 */ /* 0x000fe2000c101934 */
[----:B------:R-:W-:Y:S01]  /*8ec0*/  ISETP.GT.AND P1, PT, R0, 0xa9, PT ;  /* 0x000000a90000780c */ /* 0x000fe20003f24270 */
[-C--:B0-----:R-:W-:Y:S01]  /*8ed0*/  FMUL R3, R106, R153.reuse ;  /* 0x000000996a037220 */ /* 0x081fe20000400000 */
[C---:B------:R-:W-:Y:S02]  /*8ee0*/  ISETP.GT.AND P5, PT, R2.reuse, RZ, P3 ;  /* 0x000000ff0200720c */ /* 0x040fe40001fa4270 */
[----:B------:R-:W-:Y:S02]  /*8ef0*/  ISETP.GT.AND P4, PT, R2, RZ, P1 ;  /* 0x000000ff0200720c */ /* 0x000fe40000f84270 */
[----:B------:R0:W-:Y:S01]  /*8f00*/  @P0 STG.E desc[UR52][R6.64+0x280], R3 ;  /* 0x0002800306000986 */ /* 0x0001e2000c101934 */
[----:B-1----:R-:W-:Y:S01]  /*8f10*/  FMUL R9, R108, R153 ;  /* 0x000000996c097220 */ /* 0x002fe20000400000 */
[C---:B------:R-:W-:Y:S02]  /*8f20*/  ISETP.GT.AND P3, PT, R2.reuse, 0x8, P3 ;  /* 0x000000080200780c */ /* 0x040fe40001f64270 */
[----:B------:R-:W-:Y:S01]  /*8f30*/  @P2 STG.E desc[UR52][R6.64+0x284], R107 ;  /* 0x0002846b06002986 */ /* 0x000fe2000c101934 */
[----:B------:R-:W-:-:S02]  /*8f40*/  ISETP.GT.AND P1, PT, R2, 0x8, P1 ;  /* 0x000000080200780c */ /* 0x000fc40000f24270 */
[C---:B------:R-:W-:Y:S02]  /*8f50*/  ISETP.GT.AND P0, PT, R0.reuse, 0xb0, PT ;  /* 0x000000b00000780c */ /* 0x040fe40003f04270 */
[----:B------:R-:W-:Y:S01]  /*8f60*/  ISETP.GT.AND P2, PT, R0, 0xb1, PT ;  /* 0x000000b10000780c */ /* 0x000fe20003f44270 */
[----:B------:R1:W-:Y:S01]  /*8f70*/  @P5 STG.E desc[UR52][R4.64+0x2a0], R9 ;  /* 0x0002a00904005986 */ /* 0x0003e2000c101934 */
[----:B------:R-:W-:Y:S01]  /*8f80*/  ISETP.GT.AND P5, PT, R2, RZ, P0 ;  /* 0x000000ff0200720c */ /* 0x000fe200007a4270 */
[-C--:B0-----:R-:W-:Y:S01]  /*8f90*/  FMUL R3, R110, R153.reuse ;  /* 0x000000996e037220 */ /* 0x081fe20000400000 */
[C---:B------:R-:W-:Y:S01]  /*8fa0*/  ISETP.GT.AND P0, PT, R2.reuse, 0x8, P0 ;  /* 0x000000080200780c */ /* 0x040fe20000704270 */
[----:B------:R-:W-:Y:S01]  /*8fb0*/  @P4 STG.E desc[UR52][R4.64+0x2a4], R109 ;  /* 0x0002a46d04004986 */ /* 0x000fe2000c101934 */
[C---:B------:R-:W-:Y:S02]  /*8fc0*/  ISETP.GT.AND P4, PT, R2.reuse, RZ, P2 ;  /* 0x000000ff0200720c */ /* 0x040fe40001784270 */
[----:B------:R-:W-:Y:S01]  /*8fd0*/  ISETP.GT.AND P2, PT, R2, 0x8, P2 ;  /* 0x000000080200780c */ /* 0x000fe20001744270 */
[----:B------:R0:W-:Y:S01]  /*8fe0*/  @P3 STG.E desc[UR52][R6.64+0x2a0], R3 ;  /* 0x0002a00306003986 */ /* 0x0001e2000c101934 */
[----:B------:R-:W-:Y:S01]  /*8ff0*/  ISETP.GT.AND P3, PT, R0, 0xb9, PT ;  /* 0x000000b90000780c */ /* 0x000fe20003f64270 */
[----:B-1----:R-:W-:-:S02]  /*9000*/  FMUL R9, R112, R153 ;  /* 0x0000009970097220 */ /* 0x002fc40000400000 */
[----:B------:R-:W-:Y:S01]  /*9010*/  @P1 STG.E desc[UR52][R6.64+0x2a4], R111 ;  /* 0x0002a46f06001986 */ /* 0x000fe2000c101934 */
[----:B------:R-:W-:-:S03]  /*9020*/  ISETP.GT.AND P1, PT, R0, 0xb8, PT ;  /* 0x000000b80000780c */ /* 0x000fc60003f24270 */
[----:B------:R1:W-:Y:S01]  /*9030*/  @P5 STG.E desc[UR52][R4.64+0x2c0], R9 ;  /* 0x0002c00904005986 */ /* 0x0003e2000c101934 */
[----:B------:R-:W-:Y:S01]  /*9040*/  ISETP.GT.AND P5, PT, R2, RZ, P1 ;  /* 0x000000ff0200720c */ /* 0x000fe20000fa4270 */
[-C--:B0-----:R-:W-:Y:S02]  /*9050*/  FMUL R3, R114, R153.reuse ;  /* 0x0000009972037220 */ /* 0x081fe40000400000 */
[----:B------:R-:W-:Y:S01]  /*9060*/  @P4 STG.E desc[UR52][R4.64+0x2c4], R113 ;  /* 0x0002c47104004986 */ /* 0x000fe2000c101934 */
[C---:B------:R-:W-:Y:S02]  /*9070*/  ISETP.GT.AND P4, PT, R2.reuse, RZ, P3 ;  /* 0x000000ff0200720c */ /* 0x040fe40001f84270 */
[----:B------:R-:W-:Y:S01]  /*9080*/  ISETP.GT.AND P1, PT, R2, 0x8, P1 ;  /* 0x000000080200780c */ /* 0x000fe20000f24270 */
[----:B------:R0:W-:Y:S01]  /*9090*/  @P0 STG.E desc[UR52][R6.64+0x2c0], R3 ;  /* 0x0002c00306000986 */ /* 0x0001e2000c101934 */
[----:B------:R-:W-:Y:S02]  /*90a0*/  ISETP.GT.AND P0, PT, R0, 0xc0, PT ;  /* 0x000000c00000780c */ /* 0x000fe40003f04270 */
[----:B------:R-:W-:Y:S01]  /*90b0*/  ISETP.GT.AND P3, PT, R2, 0x8, P3 ;  /* 0x000000080200780c */ /* 0x000fe20001f64270 */
[----:B-1----:R-:W-:Y:S01]  /*90c0*/  FMUL R9, R116, R153 ;  /* 0x0000009974097220 */ /* 0x002fe20000400000 */
        /* <DEDUP_REMOVED lines=79> */
[C---:B------:R-:W-:Y:S01]  /*95c0*/  ISETP.GT.AND P0, PT, R2.reuse, 0x8, P0 ;  /* 0x000000080200780c */ /* 0x040fe20000704270 */
[----:B------:R0:W-:Y:S01]  /*95d0*/  @P1 STG.E desc[UR52][R6.64+0x3a0], R3 ;  /* 0x0003a00306001986 */ /* 0x0001e2000c101934 */
[----:B------:R-:W-:Y:S02]  /*95e0*/  ISETP.GT.AND P2, PT, R2, 0x8, P2 ;  /* 0x000000080200780c */ /* 0x000fe40001744270 */
[----:B------:R-:W-:Y:S01]  /*95f0*/  ISETP.GT.AND P1, PT, R0, 0xf9, PT ;  /* 0x000000f90000780c */ /* 0x000fe20003f24270 */
[----:B-1----:R-:W-:Y:S01]  /*9600*/  FMUL R9, R144, R153 ;  /* 0x0000009990097220 */ /* 0x002fe20000400000 */
[----:B------:R-:W-:Y:S01]  /*9610*/  @P3 STG.E desc[UR52][R6.64+0x3a4], R143 ;  /* 0x0003a48f06003986 */ /* 0x000fe2000c101934 */
[----:B------:R-:W-:-:S03]  /*9620*/  ISETP.GT.AND P3, PT, R0, 0xf8, PT ;  /* 0x000000f80000780c */ /* 0x000fc60003f64270 */
[----:B------:R1:W-:Y:S01]  /*9630*/  @P5 STG.E desc[UR52][R4.64+0x3c0], R9 ;  /* 0x0003c00904005986 */ /* 0x0003e2000c101934 */
[C---:B------:R-:W-:Y:S02]  /*9640*/  ISETP.GT.AND P5, PT, R2.reuse, RZ, P3 ;  /* 0x000000ff0200720c */ /* 0x040fe40001fa4270 */
[C---:B------:R-:W-:Y:S01]  /*9650*/  ISETP.GT.AND P3, PT, R2.reuse, 0x8, P3 ;  /* 0x000000080200780c */ /* 0x040fe20001f64270 */
[----:B------:R-:W-:Y:S01]  /*9660*/  @P4 STG.E desc[UR52][R4.64+0x3c4], R145 ;  /* 0x0003c49104004986 */ /* 0x000fe2000c101934 */
[C---:B------:R-:W-:Y:S01]  /*9670*/  ISETP.GT.AND P4, PT, R2.reuse, RZ, P1 ;  /* 0x000000ff0200720c */ /* 0x040fe20000f84270 */
[----:B0-----:R-:W-:Y:S01]  /*9680*/  @P0 IMAD.MOV.U32 R3, RZ, RZ, R7 ;  /* 0x000000ffff030224 */ /* 0x001fe200078e0007 */
[----:B------:R-:W-:Y:S01]  /*9690*/  ISETP.GT.AND P1, PT, R2, 0x8, P1 ;  /* 0x000000080200780c */ /* 0x000fe20000f24270 */
[----:B------:R-:W-:Y:S02]  /*96a0*/  @P0 IMAD.MOV.U32 R2, RZ, RZ, R6 ;  /* 0x000000ffff020224 */ /* 0x000fe400078e0006 */
[----:B-1----:R-:W-:-:S03]  /*96b0*/  FMUL R9, R148, R153 ;  /* 0x0000009994097220 */ /* 0x002fc60000400000 */
[----:B------:R0:W-:Y:S02]  /*96c0*/  @P0 STG.E desc[UR52][R2.64+0x3c0], R11 ;  /* 0x0003c00b02000986 */ /* 0x0001e4000c101934 */
[----:B0-----:R-:W-:Y:S02]  /*96d0*/  @P2 IMAD.MOV.U32 R2, RZ, RZ, R6 ;  /* 0x000000ffff022224 */ /* 0x001fe400078e0006 */
[----:B------:R-:W-:-:S05]  /*96e0*/  @P2 IMAD.MOV.U32 R3, RZ, RZ, R7 ;  /* 0x000000ffff032224 */ /* 0x000fca00078e0007 */
[----:B------:R0:W-:Y:S02]  /*96f0*/  @P2 STG.E desc[UR52][R2.64+0x3c4], R147 ;  /* 0x0003c49302002986 */ /* 0x0001e4000c101934 */
[----:B0-----:R-:W-:Y:S02]  /*9700*/  @P5 IMAD.MOV.U32 R2, RZ, RZ, R4 ;  /* 0x000000ffff025224 */ /* 0x001fe400078e0004 */
[----:B------:R-:W-:-:S05]  /*9710*/  @P5 IMAD.MOV.U32 R3, RZ, RZ, R5 ;  /* 0x000000ffff035224 */ /* 0x000fca00078e0005 */
[----:B------:R0:W-:Y:S04]  /*9720*/  @P5 STG.E desc[UR52][R2.64+0x3e0], R9 ;  /* 0x0003e00902005986 */ /* 0x0001e8000c101934 */
[----:B------:R1:W-:Y:S01]  /*9730*/  @P4 STG.E desc[UR52][R4.64+0x3e4], R149 ;  /* 0x0003e49504004986 */ /* 0x0003e2000c101934 */
[----:B0-----:R-:W-:Y:S02]  /*9740*/  @P3 IMAD.MOV.U32 R2, RZ, RZ, R6 ;  /* 0x000000ffff023224 */ /* 0x001fe400078e0006 */
[----:B------:R-:W-:-:S05]  /*9750*/  @P3 IMAD.MOV.U32 R3, RZ, RZ, R7 ;  /* 0x000000ffff033224 */ /* 0x000fca00078e0007 */
[----:B------:R1:W-:Y:S04]  /*9760*/  @P3 STG.E desc[UR52][R2.64+0x3e0], R13 ;  /* 0x0003e00d02003986 */ /* 0x0003e8000c101934 */
[----:B------:R1:W-:Y:S02]  /*9770*/  @P1 STG.E desc[UR52][R6.64+0x3e4], R151 ;  /* 0x0003e49706001986 */ /* 0x0003e4000c101934 */
.L_x_296:
[----:B------:R-:W-:Y:S05]  /*9780*/  BSYNC B0 ;  /* 0x0000000000007941 */ /* 0x000fea0003800000 */
.L_x_42:
[----:B01----:R-:W-:Y:S01]  /*9790*/  IMAD.U32 R2, RZ, RZ, UR48 ;  /* 0x00000030ff027e24 */ /* 0x003fe2000f8e00ff */
[----:B------:R-:W-:Y:S01]  /*97a0*/  ULDC.64 UR4, c[0x0][0x650] ;  /* 0x0001940000047ab9 */ /* 0x000fe20000000a00 */
[----:B------:R-:W-:Y:S02]  /*97b0*/  IMAD.U32 R3, RZ, RZ, UR46 ;  /* 0x0000002eff037e24 */ /* 0x000fe4000f8e00ff */
[----:B------:R0:W-:Y:S01]  /*97c0*/  SYNCS.ARRIVE.TRANS64.A1T0 RZ, [R2+UR50], RZ ;  /* 0x000000ff02ff79a7 */ /* 0x0001e20008100032 */
[----:B------:R-:W-:Y:S02]  /*97d0*/  IMAD.U32 R0, RZ, RZ, UR46 ;  /* 0x0000002eff007e24 */ /* 0x000fe4000f8e00ff */
[----:B------:R-:W-:Y:S01]  /*97e0*/  LEA R16, P0, R3, R16, 0x1 ;  /* 0x0000001003107211 */ /* 0x000fe200078008ff */
[----:B------:R-:W-:Y:S02]  /*97f0*/  IMAD.MOV.U32 R18, RZ, RZ, -0x1 ;  /* 0xffffffffff127424 */ /* 0x000fe400078e00ff */
[----:B------:R-:W-:-:S02]  /*9800*/  IMAD.MOV.U32 R19, RZ, RZ, -0x1 ;  /* 0xffffffffff137424 */ /* 0x000fc400078e00ff */
[----:B0-----:R-:W-:-:S05]  /*9810*/  IMAD.U32 R2, RZ, RZ, UR37 ;  /* 0x00000025ff027e24 */ /* 0x001fca000f8e00ff */
[----:B------:R-:W-:Y:S01]  /*9820*/  LEA.HI.X R17, R0, R17, R2, 0x1, P0 ;  /* 0x0000001100117211 */ /* 0x000fe200000f0c02 */
[----:B------:R-:W-:Y:S01]  /*9830*/  IMAD.MOV.U32 R2, RZ, RZ, -0x1 ;  /* 0xffffffffff027424 */ /* 0x000fe200078e00ff */
[----:B------:R-:W-:Y:S02]  /*9840*/  ISETP.GE.U32.AND P0, PT, R16, UR4, PT ;  /* 0x0000000410007c0c */ /* 0x000fe4000bf06070 */
[----:B------:R-:W-:Y:S02]  /*9850*/  PRMT R0, RZ, 0x7610, R0 ;  /* 0x00007610ff007816 */ /* 0x000fe40000000000 */
[----:B------:R-:W-:-:S13]  /*9860*/  ISETP.GE.U32.AND.EX P0, PT, R17, UR5, PT, P0 ;  /* 0x0000000511007c0c */ /* 0x000fda000bf06100 */
[----:B------:R-:W-:Y:S05]  /*9870*/  @P0 BRA `(.L_x_297) ;  /* 0x00000004008c0947 */ /* 0x000fea0003800000 */
[----:B------:R-:W0:Y:S01]  /*9880*/  S2UR UR6, SR_CTAID.X ;  /* 0x00000000000679c3 */ /* 0x000e220000002500 */
[----:B------:R-:W-:Y:S01]  /*9890*/  ULDC.64 UR4, c[0x0][0x628] ;  /* 0x00018a0000047ab9 */ /* 0x000fe20000000a00 */
[----:B------:R-:W-:Y:S01]  /*98a0*/  ULDC UR7, c[0x0][0x150] ;  /* 0x0000540000077ab9 */ /* 0x000fe20000000800 */
[----:B------:R-:W-:Y:S01]  /*98b0*/  ISETP.NE.U32.AND P0, PT, RZ, UR4, PT ;  /* 0x00000004ff007c0c */ /* 0x000fe2000bf05070 */
[----:B------:R-:W-:Y:S01]  /*98c0*/  ULDC UR15, c[0x0][0x630] ;  /* 0x00018c00000f7ab9 */ /* 0x000fe20000000800 */
[C---:B------:R-:W-:Y:S01]  /*98d0*/  R2UR UR16, R16.reuse ;  /* 0x00000000101072ca */ /* 0x040fe200000e0000 */
[----:B------:R-:W-:Y:S01]  /*98e0*/  ULDC UR18, c[0x0][0x154] ;  /* 0x0000550000127ab9 */ /* 0x000fe20000000800 */
[----:B------:R-:W-:Y:S01]  /*98f0*/  ISETP.NE.AND.EX P0, PT, RZ, UR5, PT, P0 ;  /* 0x00000005ff007c0c */ /* 0x000fe2000bf05300 */
[----:B------:R-:W1:Y:S01]  /*9900*/  S2UR UR20, SR_CTAID.Y ;  /* 0x00000000001479c3 */ /* 0x000e620000002600 */
[----:B------:R-:W-:Y:S02]  /*9910*/  R2UR UR17, R17 ;  /* 0x00000000111172ca */ /* 0x000fe400000e0000 */
[----:B------:R-:W-:-:S02]  /*9920*/  R2UR UR12, R16 ;  /* 0x00000000100c72ca */ /* 0x000fc400000e0000 */
[----:B------:R-:W-:Y:S02]  /*9930*/  R2UR UR13, R17 ;  /* 0x00000000110d72ca */ /* 0x000fe400000e0000 */
[----:B0-----:R-:W-:-:S05]  /*9940*/  I2FP.F32.U32 R0, UR6 ;  /* 0x0000000600007c45 */ /* 0x001fca0008201000 */
[----:B------:R-:W-:-:S04]  /*9950*/  FMUL R0, R0, UR7 ;  /* 0x0000000700007c20 */ /* 0x000fc80008400000 */
[----:B------:R0:W0:Y:S01]  /*9960*/  F2I.U32.TRUNC.NTZ R2, R0 ;  /* 0x0000000000027305 */ /* 0x000022000020f000 */
[----:B-1----:R-:W-:Y:S05]  /*9970*/  @!P0 BRA `(.L_x_298) ;  /* 0x0000000000308947 */ /* 0x002fea0003800000 */
        /* <DEDUP_REMOVED lines=12> */
.L_x_298:
[----:B------:R-:W-:Y:S01]  /*9a40*/  USHF.R.U64 UR12, UR12, UR15, UR13 ;  /* 0x0000000f0c0c7299 */ /* 0x000fe2000800120d */
[----:B0-----:R-:W-:Y:S01]  /*9a50*/  I2FP.F32.U32 R0, UR20 ;  /* 0x0000001400007c45 */ /* 0x001fe20008201000 */
[----:B------:R-:W-:Y:S02]  /*9a60*/  USHF.R.U32.HI UR4, URZ, UR15, UR13 ;  /* 0x0000000f3f047299 */ /* 0x000fe4000801160d */
[----:B------:R-:W-:Y:S02]  /*9a70*/  UIADD3 UR7, UP0, URZ, -UR12, URZ ;  /* 0x8000000c3f077290 */ /* 0x000fe4000ff1e03f */
[----:B------:R-:W-:Y:S01]  /*9a80*/  FMUL R0, R0, UR18 ;  /* 0x0000001200007c20 */ /* 0x000fe20008400000 */
[----:B------:R-:W-:Y:S01]  /*9a90*/  ULDC.64 UR10, c[0x0][0x620] ;  /* 0x00018800000a7ab9 */ /* 0x000fe20000000a00 */
[----:B------:R-:W-:Y:S01]  /*9aa0*/  UIADD3.X UR4, URZ, ~UR4, URZ, UP0, !UPT ;  /* 0x800000043f047290 */ /* 0x000fe200087fe43f */
[----:B------:R-:W-:Y:S01]  /*9ab0*/  UMOV UR8, UR16 ;  /* 0x0000001000087c82 */ /* 0x000fe20008000000 */
[----:B------:R-:W-:-:S02]  /*9ac0*/  UMOV UR9, UR17 ;  /* 0x0000001100097c82 */ /* 0x000fc40008000000 */
[----:B------:R-:W0:Y:S01]  /*9ad0*/  F2I.U32.TRUNC.NTZ R0, R0 ;  /* 0x0000000000007305 */ /* 0x000e22000020f000 */
[----:B------:R-:W-:Y:S01]  /*9ae0*/  UIMAD UR4, UR4, UR10, URZ ;  /* 0x0000000a040472a4 */ /* 0x000fe2000f8e023f */
[----:B------:R-:W-:Y:S01]  /*9af0*/  R2UR UR17, R2 ;  /* 0x00000000021172ca */ /* 0x000fe200000e0000 */
[----:B------:R-:W-:Y:S02]  /*9b00*/  UIMAD.WIDE.U32 UR8, UR7, UR10, UR8 ;  /* 0x0000000a070872a5 */ /* 0x000fe4000f8e0008 */
[----:B------:R-:W-:Y:S01]  /*9b10*/  UIMAD UR7, UR7, UR11, UR4 ;  /* 0x0000000b070772a4 */ /* 0x000fe2000f8e0204 */
[----:B------:R-:W-:Y:S01]  /*9b20*/  ULDC UR23, c[0x0][0x658] ;  /* 0x0001960000177ab9 */ /* 0x000fe20000000800 */
[----:B------:R-:W-:Y:S02]  /*9b30*/  UMOV UR15, 0xffffffff ;  /* 0xffffffff000f7882 */ /* 0x000fe40000000000 */
[----:B------:R-:W-:Y:S01]  /*9b40*/  UIADD3 UR7, UR9, UR7, URZ ;  /* 0x0000000709077290 */ /* 0x000fe2000fffe03f */
[----:B------:R-:W-:Y:S01]  /*9b50*/  ULDC UR10, c[0x0][0x618] ;  /* 0x00018600000a7ab9 */ /* 0x000fe20000000800 */
[----:B------:R-:W-:Y:S01]  /*9b60*/  ULDC.64 UR4, c[0x0][0x640] ;  /* 0x0001900000047ab9 */ /* 0x000fe20000000a00 */
[----:B------:R-:W-:Y:S01]  /*9b70*/  USHF.L.U32 UR19, UR15, UR23, URZ ;  /* 0x000000170f137299 */ /* 0x000fe2000800063f */
[----:B------:R-:W-:Y:S01]  /*9b80*/  ISETP.NE.U32.AND P0, PT, RZ, UR4, PT ;  /* 0x00000004ff007c0c */ /* 0x000fe2000bf05070 */
[----:B------:R-:W-:Y:S01]  /*9b90*/  USHF.R.U64 UR15, UR8, UR10, UR7 ;  /* 0x0000000a080f7299 */ /* 0x000fe20008001207 */
[----:B0-----:R-:W-:Y:S01]  /*9ba0*/  R2UR UR11, R0 ;  /* 0x00000000000b72ca */ /* 0x001fe200000e0000 */
[----:B------:R-:W-:Y:S01]  /*9bb0*/  USHF.R.U32.HI UR7, URZ, UR10, UR7 ;  /* 0x0000000a3f077299 */ /* 0x000fe20008011607 */
[----:B------:R-:W-:Y:S01]  /*9bc0*/  ISETP.NE.AND.EX P0, PT, RZ, UR5, PT, P0 ;  /* 0x00000005ff007c0c */ /* 0x000fe2000bf05300 */
[----:B------:R-:W-:Y:S01]  /*9bd0*/  ULDC UR22, c[0x0][0x608] ;  /* 0x0001820000167ab9 */ /* 0x000fe20000000800 */
[----:B------:R-:W-:-:S02]  /*9be0*/  UIADD3 UR8, -UR17, URZ, URZ ;  /* 0x0000003f11087290 */ /* 0x000fc4000fffe13f */
[----:B------:R-:W-:Y:S02]  /*9bf0*/  USHF.R.U64 UR18, UR15, UR22, UR7 ;  /* 0x000000160f127299 */ /* 0x000fe40008001207 */
[----:B------:R-:W-:Y:S01]  /*9c00*/  USHF.R.U32.HI UR7, URZ, UR22, UR7 ;  /* 0x000000163f077299 */ /* 0x000fe20008011607 */
[----:B------:R-:W-:Y:S01]  /*9c10*/  UMOV UR16, 0x1 ;  /* 0x0000000100107882 */ /* 0x000fe20000000000 */
[----:B------:R-:W-:Y:S02]  /*9c20*/  ULDC UR21, c[0x0][0x144] ;  /* 0x0000510000157ab9 */ /* 0x000fe40000000800 */
[----:B------:R-:W-:Y:S01]  /*9c30*/  USHF.R.U64 UR17, UR18, UR23, UR7 ;  /* 0x0000001712117299 */ /* 0x000fe20008001207 */
[----:B------:R-:W-:Y:S01]  /*9c40*/  ULDC UR13, c[0x0][0x600] ;  /* 0x00018000000d7ab9 */ /* 0x000fe20000000800 */
[----:B------:R-:W-:Y:S02]  /*9c50*/  UIADD3 UR22, -UR11, URZ, URZ ;  /* 0x0000003f0b167290 */ /* 0x000fe4000fffe13f */
[----:B------:R-:W-:-:S02]  /*9c60*/  USHF.L.U32 UR16, UR16, UR23, URZ ;  /* 0x0000001710107299 */ /* 0x000fc4000800063f */
[----:B------:R-:W-:Y:S02]  /*9c70*/  USHF.R.U32.HI UR11, URZ, UR23, UR7 ;  /* 0x000000173f0b7299 */ /* 0x000fe40008011607 */
[----:B------:R-:W-:Y:S02]  /*9c80*/  UIADD3 UR14, UR13, -0x1, URZ ;  /* 0xffffffff0d0e7890 */ /* 0x000fe4000fffe03f */
[----:B------:R-:W-:Y:S02]  /*9c90*/  ULOP3.LUT UR19, URZ, UR19, URZ, 0x33, !UPT ;  /* 0x000000133f137292 */ /* 0x000fe4000f8e333f */
        /* <DEDUP_REMOVED lines=16> */
.L_x_299:
[----:B------:R-:W-:Y:S01]  /*9da0*/  UISETP.NE.AND UP0, UPT, UR45, URZ, UPT ;  /* 0x0000003f2d00728c */ /* 0x000fe2000bf05270 */
[----:B------:R-:W-:Y:S01]  /*9db0*/  IMAD.MOV.U32 R0, RZ, RZ, 0x1 ;  /* 0x00000001ff007424 */ /* 0x000fe200078e00ff */
[----:B------:R-:W-:Y:S01]  /*9dc0*/  USHF.R.U64 UR4, UR10, UR24, UR11 ;  /* 0x000000180a047299 */ /* 0x000fe2000800120b */
[----:B------:R-:W-:Y:S01]  /*9dd0*/  IMAD.U32 R19, RZ, RZ, UR12 ;  /* 0x0000000cff137e24 */ /* 0x000fe2000f8e00ff */
[----:B------:R-:W-:Y:S02]  /*9de0*/  ULOP3.LUT UR19, UR18, UR19, URZ, 0xc0, !UPT ;  /* 0x0000001312137292 */ /* 0x000fe4000f8ec03f */
[----:B------:R-:W-:Y:S02]  /*9df0*/  UIADD3 UR5, -UR4, URZ, URZ ;  /* 0x0000003f04057290 */ /* 0x000fe4000fffe13f */
[----:B------:R-:W-:Y:S02]  /*9e00*/  ULOP3.LUT UR14, UR15, UR14, URZ, 0xc0, !UPT ;  /* 0x0000000e0f0e7292 */ /* 0x000fe4000f8ec03f */
[----:B------:R-:W-:-:S02]  /*9e10*/  UIMAD UR4, UR16, UR4, UR19 ;  /* 0x00000004100472a4 */ /* 0x000fc4000f8e0213 */
        /* <DEDUP_REMOVED lines=9> */
.L_x_297:
[----:B------:R-:W-:Y:S01]  /*9eb0*/  LOP3.LUT P0, RZ, R0, 0xff, RZ, 0xc0, !PT ;  /* 0x000000ff00ff7812 */ /* 0x000fe2000780c0ff */
[----:B------:R-:W-:-:S12]  /*9ec0*/  ULOP3.LUT UR43, UR43, 0x1, URZ, 0x3c, !UPT ;  /* 0x000000012b2b7892 */ /* 0x000fd8000f8e3c3f */
[----:B------:R-:W-:Y:S05]  /*9ed0*/  @P0 BRA `(.L_x_300) ;  /* 0xffffff74009c0947 */ /* 0x000fea000383ffff */
[----:B------:R-:W-:Y:S05]  /*9ee0*/  EXIT ;  /* 0x000000000000794d */ /* 0x000fea0003800000 */
.L_x_12:
[----:B------:R-:W-:-:S08]  /*9ef0*/  ISETP.NE.AND P0, PT, RZ, UR8, PT ;  /* 0x00000008ff007c0c */ /* 0x000fd0000bf05270 */
[----:B------:R-:W0:-:S00]  /*9f00*/  USETMAXREG.DEALLOC.CTAPOOL 0x28 ;  /* 0x00000028000079c8 */ /* 0x000e0000080e0500 */
[----:B------:R-:W-:Y:S05]  /*9f10*/  @P0 EXIT ;  /* 0x000000000000094d */ /* 0x000fea0003800000 */
[----:B0-----:R-:W-:Y:S01]  /*9f20*/  LOP3.LUT P0, RZ, R3, 0xff, RZ, 0xc0, !PT ;  /* 0x000000ff03ff7812 */ /* 0x001fe2000780c0ff */
[----:B------:R-:W-:Y:S02]  /*9f30*/  IMAD.MOV.U32 R23, RZ, RZ, 0x1 ;  /* 0x00000001ff177424 */ /* 0x000fe400078e00ff */
[----:B------:R-:W-:-:S10]  /*9f40*/  IMAD.MOV.U32 R24, RZ, RZ, RZ ;  /* 0x000000ffff187224 */ /* 0x000fd400078e00ff */
[----:B------:R-:W-:Y:S05]  /*9f50*/  @!P0 BRA `(.L_x_301) ;  /* 0x0000001000848947 */ /* 0x000fea0003800000 */
[----:B------:R-:W-:Y:S01]  /*9f60*/  LOP3.LUT P0, RZ, R0, 0x1f, RZ, 0xc0, !PT ;  /* 0x0000001f00ff7812 */ /* 0x000fe2000780c0ff */
[----:B------:R-:W-:Y:S01]  /*9f70*/  ULDC UR53, c[0x0][0x658] ;  /* 0x0001960000357ab9 */ /* 0x000fe20000000800 */
[C---:B------:R-:W-:Y:S01]  /*9f80*/  ISETP.NE.AND P1, PT, R22.reuse, RZ, PT ;  /* 0x000000ff1600720c */ /* 0x040fe20003f25270 */
[----:B------:R-:W-:Y:S01]  /*9f90*/  UMOV UR4, 0xffffffff ;  /* 0xffffffff00047882 */ /* 0x000fe20000000000 */
[----:B------:R-:W-:Y:S01]  /*9fa0*/  ISETP.NE.OR P0, PT, R22, RZ, !P0 ;  /* 0x000000ff1600720c */ /* 0x000fe20004705670 */
[----:B------:R-:W-:Y:S01]  /*9fb0*/  BSSY B7, `(.L_x_301) ;  /* 0x000011b000077945 */ /* 0x000fe20003800000 */
[----:B------:R-:W-:Y:S01]  /*9fc0*/  USHF.L.U32 UR4, UR4, UR53, URZ ;  /* 0x0000003504047299 */ /* 0x000fe2000800063f */
[----:B------:R-:W-:Y:S01]  /*9fd0*/  P2R R0, PR, RZ, 0x2 ;  /* 0x00000002ff007803 */ /* 0x000fe20000000000 */
[----:B------:R-:W-:Y:S01]  /*9fe0*/  IMAD.MOV.U32 R25, RZ, RZ, 0x1 ;  /* 0x00000001ff197424 */ /* 0x000fe200078e00ff */
[----:B------:R-:W-:Y:S01]  /*9ff0*/  P2R R26, PR, RZ, 0x1 ;  /* 0x00000001ff1a7803 */ /* 0x000fe20000000000 */
[----:B------:R-:W-:Y:S01]  /*a000*/  IMAD.MOV.U32 R23, RZ, RZ, 0x1 ;  /* 0x00000001ff177424 */ /* 0x000fe200078e00ff */
[----:B------:R-:W-:Y:S01]  /*a010*/  ULDC UR55, c[0x0][0x600] ;  /* 0x0001800000377ab9 */ /* 0x000fe20000000800 */
[----:B------:R-:W-:Y:S01]  /*a020*/  IMAD.MOV.U32 R24, RZ, RZ, RZ ;  /* 0x000000ffff187224 */ /* 0x000fe200078e00ff */
[----:B------:R-:W-:Y:S01]  /*a030*/  UMOV UR5, 0x1 ;  /* 0x0000000100057882 */ /* 0x000fe20000000000 */
[----:B------:R-:W-:-:S02]  /*a040*/  UIADD3 UR57, UR38, 0x1, URZ ;  /* 0x0000000126397890 */ /* 0x000fc4000fffe03f */
[----:B------:R-:W-:Y:S02]  /*a050*/  ULOP3.LUT UR56, UR39, 0x2, URZ, 0xfc, !UPT ;  /* 0x0000000227387892 */ /* 0x000fe4000f8efc3f */
[----:B------:R-:W-:Y:S02]  /*a060*/  UIADD3 UR55, UR55, -0x1, URZ ;  /* 0xffffffff37377890 */ /* 0x000fe4000fffe03f */
[----:B------:R-:W-:Y:S02]  /*a070*/  USHF.L.U32 UR53, UR5, UR53, URZ ;  /* 0x0000003505357299 */ /* 0x000fe4000800063f */
[----:B------:R-:W-:Y:S01]  /*a080*/  ULOP3.LUT UR54, URZ, UR4, URZ, 0x33, !UPT ;  /* 0x000000043f367292 */ /* 0x000fe2000f8e333f */
[----:B------:R-:W-:-:S11]  /*a090*/  ULDC.64 UR58, c[0x0][0x198] ;  /* 0x00006600003a7ab9 */ /* 0x000fd60000000a00 */
.L_x_315:
[----:B------:R-:W-:-:S03]  /*a0a0*/  UMOV UR4, 0xffffffff ;  /* 0xffffffff00047882 */ /* 0x000fc60000000000 */
[----:B------:R-:W-:Y:S05]  /*a0b0*/  BRA.DIV UR4, `(.L_x_302) ;  /* 0x0000001604307947 */ /* 0x000fea000b800000 */
[----:B------:R-:W-:-:S13]  /*a0c0*/  ELECT P6, URZ, PT ;  /* 0x00000000003f782f */ /* 0x000fda00038c0000 */
.L_x_328:
[----:B------:R-:W-:Y:S04]  /*a0d0*/  BSSY B6, `(.L_x_303) ;  /* 0x0000090000067945 */ /* 0x000fe80003800000 */
[----:B------:R-:W-:Y:S05]  /*a0e0*/  @!P6 BRA `(.L_x_304) ;  /* 0x000000080038e947 */ /* 0x000fea0003800000 */
[----:B------:R-:W0:Y:S01]  /*a0f0*/  S2R R0, SR_CgaCtaId ;  /* 0x0000000000007919 */ /* 0x000e220000008800 */
[----:B------:R-:W-:-:S04]  /*a100*/  MOV R27, 0x400 ;  /* 0x00000400001b7802 */ /* 0x000fc80000000f00 */
[----:B0-----:R-:W-:-:S05]  /*a110*/  LEA R27, R0, R27, 0x18 ;  /* 0x0000001b001b7211 */ /* 0x001fca00078ec0ff */
[----:B------:R-:W-:-:S05]  /*a120*/  VIADD R0, R27, 0x800 ;  /* 0x000008001b007836 */ /* 0x000fca0000000000 */
[----:B------:R-:W-:-:S13]  /*a130*/  LOP3.LUT P0, RZ, R0, 0x9f, RZ, 0xc0, !PT ;  /* 0x0000009f00ff7812 */ /* 0x000fda000780c0ff */
[----:B------:R-:W-:Y:S05]  /*a140*/  @!P0 BRA `(.L_x_305) ;  /* 0x0000000000408947 */ /* 0x000fea0003800000 */
[----:B------:R-:W-:Y:S01]  /*a150*/  MOV R14, 0x0 ;  /* 0x00000000000e7802 */ /* 0x000fe20000000f00 */
[----:B------:R-:W-:Y:S01]  /*a160*/  ULDC.64 UR4, c[0x4][0x70] ;  /* 0x01001c0000047ab9 */ /* 0x000fe20000000a00 */
[----:B------:R-:W-:Y:S01]  /*a170*/  ULDC.64 UR6, c[0x4][0x8] ;  /* 0x0100020000067ab9 */ /* 0x000fe20000000a00 */
[----:B------:R-:W-:Y:S02]  /*a180*/  IMAD.U32 R4, RZ, RZ, UR4 ;  /* 0x00000004ff047e24 */ /* 0x000fe4000f8e00ff */
[----:B------:R-:W-:Y:S01]  /*a190*/  IMAD.U32 R5, RZ, RZ, UR5 ;  /* 0x00000005ff057e24 */ /* 0x000fe2000f8e00ff */
[----:B------:R-:W0:Y:S01]  /*a1a0*/  LDC.64 R14, c[0x4][R14] ;  /* 0x010000000e0e7b82 */ /* 0x000e220000000a00 */
[----:B------:R-:W-:Y:S01]  /*a1b0*/  ULDC.64 UR4, c[0x4][0x78] ;  /* 0x01001e0000047ab9 */ /* 0x000fe20000000a00 */
[----:B------:R-:W-:Y:S02]  /*a1c0*/  IMAD.U32 R10, RZ, RZ, UR6 ;  /* 0x00000006ff0a7e24 */ /* 0x000fe4000f8e00ff */
[----:B------:R-:W-:-:S02]  /*a1d0*/  IMAD.U32 R6, RZ, RZ, UR4 ;  /* 0x00000004ff067e24 */ /* 0x000fc4000f8e00ff */
[----:B------:R-:W-:Y:S02]  /*a1e0*/  IMAD.U32 R7, RZ, RZ, UR5 ;  /* 0x00000005ff077e24 */ /* 0x000fe4000f8e00ff */
[----:B------:R-:W-:Y:S02]  /*a1f0*/  IMAD.U32 R11, RZ, RZ, UR7 ;  /* 0x00000007ff0b7e24 */ /* 0x000fe4000f8e00ff */
[----:B------:R-:W-:Y:S02]  /*a200*/  IMAD.MOV.U32 R8, RZ, RZ, 0x70 ;  /* 0x00000070ff087424 */ /* 0x000fe400078e00ff */
[----:B------:R-:W-:Y:S02]  /*a210*/  IMAD.MOV.U32 R12, RZ, RZ, 0x1 ;  /* 0x00000001ff0c7424 */ /* 0x000fe400078e00ff */
[----:B------:R-:W-:-:S07]  /*a220*/  IMAD.MOV.U32 R13, RZ, RZ, RZ ;  /* 0x000000ffff0d7224 */ /* 0x000fce00078e00ff */
[----:B------:R-:W-:-:S07]  /*a230*/  LEPC R20, `(.L_x_305) ;  /* 0x000000001014794e */ /* 0x000fce0000000000 */
[----:B0----5:R-:W-:Y:S05]  /*a240*/  CALL.ABS.NOINC R14 ;  /* 0x000000000e007343 */ /* 0x021fea0003c00000 */
.L_x_305:
        /* <DEDUP_REMOVED lines=19> */
.L_x_306:
[----:B------:R-:W0:Y:S02]  /*a380*/  LDC R0, c[0x0][0x28c] ;  /* 0x0000a300ff007b82 */ /* 0x000e240000000800 */
[----:B0-----:R-:W-:-:S13]  /*a390*/  ISETP.GE.AND P0, PT, R0, 0x1, PT ;  /* 0x000000010000780c */ /* 0x001fda0003f06270 */
[----:B------:R-:W-:Y:S05]  /*a3a0*/  @!P0 BRA `(.L_x_304) ;  /* 0x0000000400888947 */ /* 0x000fea0003800000 */
[----:B------:R-:W-:Y:S02]  /*a3b0*/  IMAD.SHL.U32 R18, R18, 0x40, RZ ;  /* 0x0000004012127824 */ /* 0x000fe400078e00ff */
[----:B------:R-:W-:Y:S02]  /*a3c0*/  IMAD.SHL.U32 R5, R2, 0x100, RZ ;  /* 0x0000010002057824 */ /* 0x000fe400078e00ff */
[----:B------:R-:W-:Y:S02]  /*a3d0*/  IMAD.MOV.U32 R7, RZ, RZ, RZ ;  /* 0x000000ffff077224 */ /* 0x000fe400078e00ff */
[----:B------:R-:W-:Y:S02]  /*a3e0*/  IMAD.U32 R8, RZ, RZ, UR57 ;  /* 0x00000039ff087e24 */ /* 0x000fe4000f8e00ff */
[----:B------:R-:W-:Y:S02]  /*a3f0*/  IMAD.MOV.U32 R0, RZ, RZ, R23 ;  /* 0x000000ffff007224 */ /* 0x000fe400078e0017 */
[----:B------:R-:W-:-:S02]  /*a400*/  IMAD.MOV.U32 R2, RZ, RZ, R24 ;  /* 0x000000ffff027224 */ /* 0x000fc400078e0018 */
[C---:B------:R-:W-:Y:S02]  /*a410*/  VIADD R9, R18.reuse, 0x8 ;  /* 0x0000000812097836 */ /* 0x040fe40000000000 */
[C---:B------:R-:W-:Y:S02]  /*a420*/  VIADD R10, R18.reuse, 0x10 ;  /* 0x00000010120a7836 */ /* 0x040fe40000000000 */
[C---:B------:R-:W-:Y:S02]  /*a430*/  VIADD R11, R18.reuse, 0x18 ;  /* 0x00000018120b7836 */ /* 0x040fe40000000000 */
[C---:B------:R-:W-:Y:S02]  /*a440*/  VIADD R12, R18.reuse, 0x20 ;  /* 0x00000020120c7836 */ /* 0x040fe40000000000 */
[C---:B------:R-:W-:Y:S02]  /*a450*/  VIADD R13, R18.reuse, 0x28 ;  /* 0x00000028120d7836 */ /* 0x040fe40000000000 */
[----:B------:R-:W-:-:S02]  /*a460*/  VIADD R14, R18, 0x30 ;  /* 0x00000030120e7836 */ /* 0x000fc40000000000 */
[----:B------:R-:W-:-:S07]  /*a470*/  VIADD R15, R18, 0x38 ;  /* 0x00000038120f7836 */ /* 0x000fce0000000000 */
.L_x_310:
[----:B------:R-:W-:Y:S01]  /*a480*/  IMAD R6, R2, 0x8, R27 ;  /* 0x0000000802067824 */ /* 0x000fe200078e021b */
[----:B------:R-:W-:Y:S02]  /*a490*/  SHF.L.U32 R3, R0, 0x1f, RZ ;  /* 0x0000001f00037819 */ /* 0x000fe400000006ff */
[----:B------:R-:W-:Y:S02]  /*a4a0*/  ISETP.NE.AND P1, PT, R22, RZ, PT ;  /* 0x000000ff1600720c */ /* 0x000fe40003f25270 */
[----:B------:R-:W0:Y:S11]  /*a4b0*/  SYNCS.PHASECHK.TRANS64.TRYWAIT P0, [R6+URZ+0x10], R3 ;  /* 0x00001003060075a7 */ /* 0x000e36000800017f */
[----:B------:R-:W1:Y:S01]  /*a4c0*/  @!P1 LDC R4, c[0x0][0x500] ;  /* 0x00014000ff049b82 */ /* 0x000e620000000800 */
[----:B0-----:R-:W-:Y:S05]  /*a4d0*/  @!P0 BRA `(.L_x_307) ;  /* 0x0000001000488947 */ /* 0x001fea0003800000 */
.L_x_329:
[----:B------:R-:W-:Y:S01]  /*a4e0*/  ISETP.NE.AND P0, PT, R22, RZ, PT ;  /* 0x000000ff1600720c */ /* 0x000fe20003f05270 */
[----:B------:R-:W-:-:S04]  /*a4f0*/  UPRMT UR4, UR56, 0x9910, URZ ;  /* 0x0000991038047896 */ /* 0x000fc8000800003f */
[----:B------:R-:W-:-:S08]  /*a500*/  UISETP.NE.AND UP0, UPT, UR4, 0x2, UPT ;  /* 0x000000020400788c */ /* 0x000fd0000bf05270 */
[----:B-1----:R1:W-:Y:S01]  /*a510*/  @!P0 SYNCS.ARRIVE.TRANS64 RZ, [R6+URZ], R4 ;  /* 0x0000000406ff89a7 */ /* 0x0023e2000800003f */
[----:B------:R-:W-:-:S13]  /*a520*/  PLOP3.LUT P0, PT, PT, PT, UP0, 0x80, 0x0 ;  /* 0x000000000000781c */ /* 0x000fda0003f0f008 */
[----:B-1----:R-:W-:Y:S05]  /*a530*/  @P0 BRA `(.L_x_308) ;  /* 0x0000000000040947 */ /* 0x002fea0003800000 */
[----:B------:R-:W-:Y:S01]  /*a540*/  BPT.TRAP 0x1 ;  /* 0x000000040000795c */ /* 0x000fe20000300000 */
.L_x_308:
[----:B------:R-:W-:-:S13]  /*a550*/  ISETP.NE.AND P0, PT, R26, RZ, PT ;  /* 0x000000ff1a00720c */ /* 0x000fda0003f05270 */
[----:B------:R-:W-:Y:S05]  /*a560*/  @P0 BRA `(.L_x_309) ;  /* 0x0000000000040947 */ /* 0x000fea0003800000 */
[----:B------:R-:W-:Y:S01]  /*a570*/  BPT.TRAP 0x1 ;  /* 0x000000040000795c */ /* 0x000fe20000300000 */
.L_x_309:
[--C-:B0-----:R-:W-:Y:S01]  /*a580*/  IMAD R3, R2, 0x4000, R27.reuse ;  /* 0x0000400002037824 */ /* 0x101fe200078e021b */
[----:B------:R-:W-:Y:S01]  /*a590*/  R2UR UR33, R6 ;  /* 0x00000000062172ca */ /* 0x000fe200000e0000 */
[----:B------:R-:W-:Y:S01]  /*a5a0*/  UIADD3 UR14, UP0, UR58, 0xf0, URZ ;  /* 0x000000f03a0e7890 */ /* 0x000fe2000ff1e03f */
[----:B------:R-:W-:Y:S01]  /*a5b0*/  R2UR UR35, R7 ;  /* 0x00000000072372ca */ /* 0x000fe200000e0000 */
[----:B------:R-:W-:Y:S01]  /*a5c0*/  UMOV UR6, 0x0 ;  /* 0x0000000000067882 */ /* 0x000fe20000000000 */
[----:B------:R-:W-:Y:S01]  /*a5d0*/  R2UR UR5, R3 ;  /* 0x00000000030572ca */ /* 0x000fe200000e0000 */
[----:B------:R-:W-:Y:S01]  /*a5e0*/  IMAD R3, R2, 0x10000, R27 ;  /* 0x0001000002037824 */ /* 0x000fe200078e021b */
[----:B------:R-:W-:Y:S01]  /*a5f0*/  R2UR UR36, R19 ;  /* 0x00000000132472ca */ /* 0x000fe200000e0000 */
[----:B------:R-:W-:Y:S01]  /*a600*/  UIADD3.X UR15, URZ, UR59, URZ, UP0, !UPT ;  /* 0x0000003b3f0f7290 */ /* 0x000fe200087fe43f */
[----:B------:R-:W-:Y:S01]  /*a610*/  R2UR UR34, R18 ;  /* 0x00000000122272ca */ /* 0x000fe200000e0000 */
[----:B------:R-:W-:Y:S01]  /*a620*/  UMOV UR7, 0x10000000 ;  /* 0x1000000000077882 */ /* 0x000fe20000000000 */
[----:B------:R-:W-:Y:S01]  /*a630*/  R2UR UR26, R9 ;  /* 0x00000000091a72ca */ /* 0x000fe200000e0000 */
[----:B------:R-:W-:Y:S01]  /*a640*/  VIADD R8, R8, 0xffffffff ;  /* 0xffffffff08087836 */ /* 0x000fe20000000000 */
[----:B------:R-:W-:Y:S01]  /*a650*/  R2UR UR18, R10 ;  /* 0x000000000a1272ca */ /* 0x000fe200000e0000 */
[----:B------:R-:W-:Y:S01]  /*a660*/  UMOV UR25, UR33 ;  /* 0x0000002100197c82 */ /* 0x000fe20008000000 */
[----:B------:R-:W-:Y:S01]  /*a670*/  R2UR UR4, R3 ;  /* 0x00000000030472ca */ /* 0x000fe200000e0000 */
[----:B------:R-:W-:Y:S01]  /*a680*/  UMOV UR27, UR35 ;  /* 0x00000023001b7c82 */ /* 0x000fe20008000000 */
[----:B------:R-:W-:Y:S01]  /*a690*/  R2UR UR10, R11 ;  /* 0x000000000b0a72ca */ /* 0x000fe200000e0000 */
[----:B------:R-:W-:Y:S01]  /*a6a0*/  UIADD3 UR32, UR5, 0x800, URZ ;  /* 0x0000080005207890 */ /* 0x000fe2000fffe03f */
[----:B------:R-:W-:Y:S01]  /*a6b0*/  R2UR UR50, R12 ;  /* 0x000000000c3272ca */ /* 0x000fe200000e0000 */
[----:B------:R-:W-:Y:S01]  /*a6c0*/  UIADD3 UR24, UR5, 0x1000, URZ ;  /* 0x0000100005187890 */ /* 0x000fe2000fffe03f */
[----:B------:R-:W-:Y:S01]  /*a6d0*/  R2UR UR42, R13 ;  /* 0x000000000d2a72ca */ /* 0x000fe200000e0000 */
[----:B------:R-:W-:Y:S01]  /*a6e0*/  UIADD3 UR16, UR5, 0x1800, URZ ;  /* 0x0000180005107890 */ /* 0x000fe2000fffe03f */
[----:B------:R-:W-:Y:S01]  /*a6f0*/  ISETP.GT.AND P1, PT, R8, 0x1, PT ;  /* 0x000000010800780c */ /* 0x000fe20003f24270 */
[----:B------:R-:W-:Y:S01]  /*a700*/  UMOV UR28, UR36 ;  /* 0x00000024001c7c82 */ /* 0x000fe20008000000 */
[----:B------:R-:W-:Y:S01]  /*a710*/  UIADD3 UR8, UR5, 0x2000, URZ ;  /* 0x0000200005087890 */ /* 0x000fe2000fffe03f */
[----:B------:R-:W-:Y:S01]  /*a720*/  VIADD R2, R2, 0x1 ;  /* 0x0000000102027836 */ /* 0x000fe20000000000 */
[----:B------:R0:W-:Y:S01]  /*a730*/  UTMALDG.3D [UR32], [UR14], desc[UR6] ;  /* 0x000006200e0075b4 */ /* 0x0001e20008011000 */
[----:B------:R-:W-:Y:S01]  /*a740*/  UMOV UR17, UR33 ;  /* 0x0000002100117c82 */ /* 0x000fe20008000000 */
[----:B------:R-:W-:Y:S01]  /*a750*/  UMOV UR19, UR35 ;  /* 0x0000002300137c82 */ /* 0x000fe20008000000 */
[----:B------:R-:W-:Y:S01]  /*a760*/  UMOV UR20, UR36 ;  /* 0x0000002400147c82 */ /* 0x000fe20008000000 */
[----:B------:R-:W-:Y:S01]  /*a770*/  UIADD3 UR22, UP0, UR58, 0x1f0, URZ ;  /* 0x000001f03a167890 */ /* 0x000fe2000ff1e03f */
[----:B------:R-:W-:Y:S01]  /*a780*/  ISETP.NE.AND P0, PT, R2, 0x2, PT ;  /* 0x000000020200780c */ /* 0x000fe20003f05270 */
[----:B------:R-:W-:Y:S01]  /*a790*/  UIADD3 UR48, UR5, 0x2800, URZ ;  /* 0x0000280005307890 */ /* 0x000fe2000fffe03f */
[----:B------:R-:W-:Y:S01]  /*a7a0*/  VIADD R7, R7, 0x40 ;  /* 0x0000004007077836 */ /* 0x000fe20000000000 */
[----:B------:R1:W-:Y:S01]  /*a7b0*/  UTMALDG.3D [UR24], [UR14], desc[UR6] ;  /* 0x000006180e0075b4 */ /* 0x0003e20008011000 */
[----:B------:R-:W-:Y:S01]  /*a7c0*/  UIADD3 UR40, UR5, 0x3000, URZ ;  /* 0x0000300005287890 */ /* 0x000fe2000fffe03f */
[----:B------:R-:W-:Y:S01]  /*a7d0*/  SEL R3, RZ, 0x1, P0 ;  /* 0x00000001ff037807 */ /* 0x000fe20000000000 */
[----:B------:R-:W-:Y:S01]  /*a7e0*/  UMOV UR9, UR33 ;  /* 0x0000002100097c82 */ /* 0x000fe20008000000 */
[----:B------:R-:W-:Y:S01]  /*a7f0*/  UMOV UR11, UR35 ;  /* 0x00000023000b7c82 */ /* 0x000fe20008000000 */
[----:B------:R-:W-:Y:S01]  /*a800*/  UMOV UR12, UR36 ;  /* 0x00000024000c7c82 */ /* 0x000fe20008000000 */
[----:B------:R-:W-:Y:S01]  /*a810*/  UIADD3.X UR23, URZ, UR59, URZ, UP0, !UPT ;  /* 0x0000003b3f177290 */ /* 0x000fe200087fe43f */
[----:B------:R-:W-:Y:S01]  /*a820*/  LOP3.LUT R0, R0, R3, RZ, 0x3c, !PT ;  /* 0x0000000300007212 */ /* 0x000fe200078e3cff */
[----:B------:R2:W-:Y:S01]  /*a830*/  UTMALDG.3D [UR16], [UR14], desc[UR6] ;  /* 0x000006100e0075b4 */ /* 0x0005e20008011000 */
[----:B------:R-:W-:Y:S01]  /*a840*/  UMOV UR49, UR33 ;  /* 0x0000002100317c82 */ /* 0x000fe20008000000 */
[----:B------:R-:W-:Y:S01]  /*a850*/  UMOV UR51, UR35 ;  /* 0x0000002300337c82 */ /* 0x000fe20008000000 */
[----:B------:R-:W-:Y:S01]  /*a860*/  UMOV UR52, UR36 ;  /* 0x0000002400347c82 */ /* 0x000fe20008000000 */
[----:B------:R-:W-:Y:S01]  /*a870*/  UMOV UR41, UR33 ;  /* 0x0000002100297c82 */ /* 0x000fe20008000000 */
[----:B------:R-:W-:Y:S01]  /*a880*/  UMOV UR43, UR35 ;  /* 0x00000023002b7c82 */ /* 0x000fe20008000000 */
[----:B------:R-:W-:Y:S01]  /*a890*/  UMOV UR44, UR36 ;  /* 0x00000024002c7c82 */ /* 0x000fe20008000000 */
[----:B------:R-:W-:Y:S01]  /*a8a0*/  SEL R2, R2, RZ, P0 ;  /* 0x000000ff02027207 */ /* 0x000fe20000000000 */
[----:B0-----:R-:W-:Y:S01]  /*a8b0*/  UIADD3 UR32, UR5, 0x3800, URZ ;  /* 0x0000380005207890 */ /* 0x001fe2000fffe03f */
[----:B------:R-:W-:Y:S01]  /*a8c0*/  R2UR UR34, R14 ;  /* 0x000000000e2272ca */ /* 0x000fe200000e0000 */
[----:B------:R0:W-:Y:S01]  /*a8d0*/  UTMALDG.3D [UR8], [UR14], desc[UR6] ;  /* 0x000006080e0075b4 */ /* 0x0001e20008011000 */
[----:B-1----:R-:W-:Y:S01]  /*a8e0*/  R2UR UR26, R15 ;  /* 0x000000000f1a72ca */ /* 0x002fe200000e0000 */
[----:B------:R-:W-:Y:S01]  /*a8f0*/  UIADD3 UR24, UR5, 0x4000, URZ ;  /* 0x0000400005187890 */ /* 0x000fe2000fffe03f */
[----:B------:R1:W-:Y:S01]  /*a900*/  UTMALDG.3D [UR48], [UR14], desc[UR6] ;  /* 0x000006300e0075b4 */ /* 0x0003e20008011000 */
[----:B--2---:R-:W-:Y:S01]  /*a910*/  R2UR UR19, R5 ;  /* 0x00000000051372ca */ /* 0x004fe200000e0000 */
[----:B------:R-:W-:Y:S01]  /*a920*/  UIADD3 UR16, UR4, 0x8800, URZ ;  /* 0x0000880004107890 */ /* 0x000fe2000fffe03f */
[----:B------:R1:W-:Y:S01]  /*a930*/  UTMALDG.3D [UR40], [UR14], desc[UR6] ;  /* 0x000006280e0075b4 */ /* 0x0003e20008011000 */
[----:B------:R-:W-:Y:S01]  /*a940*/  UMOV UR18, UR35 ;  /* 0x0000002300127c82 */ /* 0x000fe20008000000 */
[----:B0-----:R-:W-:-:S04]  /*a950*/  UIADD3 UR10, UR35, 0x20, URZ ;  /* 0x00000020230a7890 */ /* 0x001fc8000fffe03f */
[----:B------:R1:W-:Y:S01]  /*a960*/  UTMALDG.3D [UR32], [UR14], desc[UR6] ;  /* 0x000006200e0075b4 */ /* 0x0003e20008011000 */
[----:B------:R-:W-:-:S04]  /*a970*/  UIADD3 UR8, UR4, 0x10800, URZ ;  /* 0x0001080004087890 */ /* 0x000fc8000fffe03f */
[----:B------:R-:W-:Y:S01]  /*a980*/  UMOV UR11, UR19 ;  /* 0x00000013000b7c82 */ /* 0x000fe20008000000 */
[----:B------:R1:W-:Y:S01]  /*a990*/  UTMALDG.3D [UR24], [UR14], desc[UR6] ;  /* 0x000006180e0075b4 */ /* 0x0003e20008011000 */
[----:B------:R1:W-:Y:S03]  /*a9a0*/  UTMALDG.3D [UR16], [UR22], desc[UR6] ;  /* 0x00000610160075b4 */ /* 0x0003e60008011000 */
[----:B------:R1:W-:Y:S02]  /*a9b0*/  UTMALDG.3D [UR8], [UR22], desc[UR6] ;  /* 0x00000608160075b4 */ /* 0x0003e40008011000 */
[----:B-1----:R-:W-:Y:S05]  /*a9c0*/  @P1 BRA `(.L_x_310) ;  /* 0xfffffff800ac1947 */ /* 0x002fea000383ffff */
.L_x_304:
[----:B------:R-:W-:Y:S05]  /*a9d0*/  BSYNC B6 ;  /* 0x0000000000067941 */ /* 0x000fea0003800000 */
.L_x_303:
[----:B------:R-:W-:Y:S01]  /*a9e0*/  LOP3.LUT P2, RZ, R25, 0xff, RZ, 0xc0, !PT ;  /* 0x000000ff19ff7812 */ /* 0x000fe2000784c0ff */
[----:B------:R-:W-:Y:S01]  /*a9f0*/  VIADD R24, R24, UR38 ;  /* 0x0000002618187c36 */ /* 0x000fe20008000000 */
[----:B------:R-:W-:Y:S01]  /*aa00*/  ULDC.64 UR4, c[0x0][0x650] ;  /* 0x0001940000047ab9 */ /* 0x000fe20000000a00 */
[----:B------:R-:W-:Y:S01]  /*aa10*/  IMAD.U32 R4, RZ, RZ, UR38 ;  /* 0x00000026ff047e24 */ /* 0x000fe2000f8e00ff */
[----:B------:R-:W-:Y:S01]  /*aa20*/  BSSY B0, `(.L_x_311) ;  /* 0x0000071000007945 */ /* 0x000fe20003800000 */
[----:B------:R-:W-:Y:S01]  /*aa30*/  IMAD.MOV.U32 R18, RZ, RZ, -0x1 ;  /* 0xffffffffff127424 */ /* 0x000fe200078e00ff */
[----:B------:R-:W-:Y:S01]  /*aa40*/  SHF.R.U32.HI R0, RZ, 0x1, R24 ;  /* 0x00000001ff007819 */ /* 0x000fe20000011618 */
[----:B------:R-:W-:Y:S01]  /*aa50*/  IMAD.MOV.U32 R19, RZ, RZ, -0x1 ;  /* 0xffffffffff137424 */ /* 0x000fe200078e00ff */
[----:B------:R-:W-:Y:S02]  /*aa60*/  ISETP.GT.U32.AND P0, PT, R24, 0x1, PT ;  /* 0x000000011800780c */ /* 0x000fe40003f04070 */
[----:B------:R-:W-:-:S02]  /*aa70*/  LOP3.LUT R0, R0, 0x1, RZ, 0xc0, !PT ;  /* 0x0000000100007812 */ /* 0x000fc400078ec0ff */
[----:B------:R-:W-:Y:S01]  /*aa80*/  LOP3.LUT R24, R24, 0x1, RZ, 0xc0, !PT ;  /* 0x0000000118187812 */ /* 0x000fe200078ec0ff */
[----:B------:R-:W0:Y:S01]  /*aa90*/  @P2 S2R R3, SR_CgaCtaId ;  /* 0x0000000000032919 */ /* 0x000e220000008800 */
[----:B------:R-:W-:Y:S02]  /*aaa0*/  @P2 MOV R2, 0x400 ;  /* 0x0000040000022802 */ /* 0x000fe40000000f00 */
[----:B------:R-:W-:Y:S01]  /*aab0*/  ISETP.NE.U32.AND P1, PT, R0, 0x1, PT ;  /* 0x000000010000780c */ /* 0x000fe20003f25070 */
[----:B------:R-:W-:Y:S01]  /*aac0*/  IMAD.U32 R0, RZ, RZ, UR38 ;  /* 0x00000026ff007e24 */ /* 0x000fe2000f8e00ff */
[----:B------:R-:W-:Y:S02]  /*aad0*/  PRMT R25, RZ, 0x7610, R25 ;  /* 0x00007610ff197816 */ /* 0x000fe40000000019 */
[----:B------:R-:W-:Y:S02]  /*aae0*/  ISETP.GT.U32.AND P1, PT, R4, 0x1, !P1 ;  /* 0x000000010400780c */ /* 0x000fe40004f24070 */
[----:B------:R-:W-:-:S04]  /*aaf0*/  ISETP.LT.U32.AND P0, PT, R0, 0x2, P0 ;  /* 0x000000020000780c */ /* 0x000fc80000701070 */
[----:B------:R-:W-:-:S04]  /*ab00*/  PLOP3.LUT P0, PT, P1, P0, PT, 0x28, 0x0 ;  /* 0x000000000000781c */ /* 0x000fc80000f00570 */
[----:B------:R-:W-:-:S04]  /*ab10*/  SEL R0, RZ, 0x1, !P0 ;  /* 0x00000001ff007807 */ /* 0x000fc80004000000 */
[----:B------:R-:W-:Y:S02]  /*ab20*/  LOP3.LUT R23, R23, R0, RZ, 0x3c, !PT ;  /* 0x0000000017177212 */ /* 0x000fe400078e3cff */
[----:B------:R-:W-:Y:S02]  /*ab30*/  PRMT R0, RZ, 0x7610, R0 ;  /* 0x00007610ff007816 */ /* 0x000fe40000000000 */
[----:B0-----:R-:W-:-:S04]  /*ab40*/  @P2 LEA R2, R3, R2, 0x18 ;  /* 0x0000000203022211 */ /* 0x001fc800078ec0ff */
[----:B------:R0:W-:Y:S01]  /*ab50*/  @P2 SYNCS.ARRIVE.TRANS64.A1T0 RZ, [R2+URZ+0x58], RZ ;  /* 0x000058ff02ff29a7 */ /* 0x0001e2000810003f */
[----:B------:R-:W-:-:S04]  /*ab60*/  IADD3 R16, P2, R16, UR46, RZ ;  /* 0x0000002e10107c10 */ /* 0x000fc8000ff5e0ff */
[----:B------:R-:W-:Y:S02]  /*ab70*/  IADD3.X R17, R17, UR37, RZ, P2, !PT ;  /* 0x0000002511117c10 */ /* 0x000fe400097fe4ff */
[----:B------:R-:W-:Y:S01]  /*ab80*/  ISETP.GE.U32.AND P1, PT, R16, UR4, PT ;  /* 0x0000000410007c0c */ /* 0x000fe2000bf26070 */
[----:B0-----:R-:W-:-:S03]  /*ab90*/  IMAD.MOV.U32 R2, RZ, RZ, -0x1 ;  /* 0xffffffffff027424 */ /* 0x001fc600078e00ff */
[----:B------:R-:W-:-:S13]  /*aba0*/  ISETP.GE.U32.AND.EX P0, PT, R17, UR5, PT, P1 ;  /* 0x0000000511007c0c */ /* 0x000fda000bf06110 */
[----:B------:R-:W-:Y:S05]  /*abb0*/  @P0 BRA `(.L_x_312) ;  /* 0x00000004005c0947 */ /* 0x000fea0003800000 */
[----:B------:R-:W0:Y:S01]  /*abc0*/  S2UR UR4, SR_CTAID.X ;  /* 0x00000000000479c3 */ /* 0x000e220000002500 */
[----:B------:R-:W-:Y:S01]  /*abd0*/  ULDC.64 UR6, c[0x0][0x628] ;  /* 0x00018a0000067ab9 */ /* 0x000fe20000000a00 */
[----:B------:R-:W-:Y:S01]  /*abe0*/  ULDC UR5, c[0x0][0x150] ;  /* 0x0000540000057ab9 */ /* 0x000fe20000000800 */
[----:B------:R-:W-:Y:S01]  /*abf0*/  ISETP.NE.U32.AND P0, PT, RZ, UR6, PT ;  /* 0x00000006ff007c0c */ /* 0x000fe2000bf05070 */
[----:B------:R-:W-:Y:S01]  /*ac00*/  ULDC UR8, c[0x0][0x630] ;  /* 0x00018c0000087ab9 */ /* 0x000fe20000000800 */
[----:B------:R-:W-:Y:S01]  /*ac10*/  ULDC UR10, c[0x0][0x154] ;  /* 0x00005500000a7ab9 */ /* 0x000fe20000000800 */
[----:B------:R-:W-:Y:S01]  /*ac20*/  IMAD.MOV.U32 R2, RZ, RZ, R16 ;  /* 0x000000ffff027224 */ /* 0x000fe200078e0010 */
[----:B------:R-:W-:Y:S01]  /*ac30*/  ISETP.NE.AND.EX P0, PT, RZ, UR7, PT, P0 ;  /* 0x00000007ff007c0c */ /* 0x000fe2000bf05300 */
[----:B------:R-:W1:Y:S01]  /*ac40*/  S2UR UR9, SR_CTAID.Y ;  /* 0x00000000000979c3 */ /* 0x000e620000002600 */
[----:B------:R-:W-:Y:S01]  /*ac50*/  IMAD.MOV.U32 R3, RZ, RZ, R17 ;  /* 0x000000ffff037224 */ /* 0x000fe200078e0011 */
[----:B0-----:R-:W-:-:S05]  /*ac60*/  I2FP.F32.U32 R0, UR4 ;  /* 0x0000000400007c45 */ /* 0x001fca0008201000 */
[----:B------:R-:W-:-:S05]  /*ac70*/  FMUL R8, R0, UR5 ;  /* 0x0000000500087c20 */ /* 0x000fca0008400000 */
[----:B------:R-:W-:Y:S05]  /*ac80*/  @!P0 BRA `(.L_x_313) ;  /* 0x0000000000288947 */ /* 0x000fea0003800000 */
[----:B------:R-:W-:Y:S02]  /*ac90*/  ULDC UR5, c[0x0][0x634] ;  /* 0x00018d0000057ab9 */ /* 0x000fe40000000800 */
[----:B------:R-:W-:-:S05]  /*aca0*/  IADD3 R7, P0, R16, UR5, RZ ;  /* 0x0000000510077c10 */ /* 0x000fca000ff1e0ff */
[----:B------:R-:W-:-:S04]  /*acb0*/  IMAD.X R9, RZ, RZ, R17, P0 ;  /* 0x000000ffff097224 */ /* 0x000fc800000e0611 */
[----:B------:R-:W-:-:S04]  /*acc0*/  IMAD.WIDE.U32 R4, R9, UR6, RZ ;  /* 0x0000000609047c25 */ /* 0x000fc8000f8e00ff */
[----:B------:R-:W-:-:S04]  /*acd0*/  IMAD.WIDE.U32 R4, P0, R7, UR7, R4 ;  /* 0x0000000707047c25 */ /* 0x000fc8000f800004 */
[----:B------:R-:W-:-:S04]  /*ace0*/  IMAD.WIDE.U32 R6, R7, UR6, RZ ;  /* 0x0000000607067c25 */ /* 0x000fc8000f8e00ff */
[----:B------:R-:W-:Y:S01]  /*acf0*/  IMAD.X R3, RZ, RZ, RZ, P0 ;  /* 0x000000ffff037224 */ /* 0x000fe200000e06ff */
[----:B------:R-:W-:Y:S01]  /*ad00*/  IADD3 RZ, P0, R7, R4, RZ ;  /* 0x0000000407ff7210 */ /* 0x000fe20007f1e0ff */
[----:B------:R-:W-:-:S04]  /*ad10*/  IMAD.MOV.U32 R2, RZ, RZ, R5 ;  /* 0x000000ffff027224 */ /* 0x000fc800078e0005 */
[----:B------:R-:W-:-:S08]  /*ad20*/  IMAD.WIDE.U32.X R2, R9, UR7, R2, P0 ;  /* 0x0000000709027c25 */ /* 0x000fd000080e0402 */
.L_x_313:
[--C-:B------:R-:W-:Y:S01]  /*ad30*/  SHF.R.U64 R19, R2, UR8, R3.reuse ;  /* 0x0000000802137c19 */ /* 0x100fe20008001203 */
[----:B------:R-:W0:Y:S01]  /*ad40*/  F2I.U32.TRUNC.NTZ R8, R8 ;  /* 0x0000000800087305 */ /* 0x000e22000020f000 */
[----:B------:R-:W-:Y:S01]  /*ad50*/  SHF.R.U32.HI R0, RZ, UR8, R3 ;  /* 0x00000008ff007c19 */ /* 0x000fe20008011603 */
[----:B------:R-:W-:Y:S01]  /*ad60*/  ULDC.64 UR6, c[0x0][0x620] ;  /* 0x0001880000067ab9 */ /* 0x000fe20000000a00 */
[----:B------:R-:W-:Y:S01]  /*ad70*/  IADD3 R5, P0, RZ, -R19, RZ ;  /* 0x80000013ff057210 */ /* 0x000fe20007f1e0ff */
[----:B------:R-:W-:Y:S01]  /*ad80*/  ULDC.64 UR12, c[0x0][0x640] ;  /* 0x00019000000c7ab9 */ /* 0x000fe20000000a00 */
[----:B-1----:R-:W-:Y:S01]  /*ad90*/  I2FP.F32.U32 R2, UR9 ;  /* 0x0000000900027c45 */ /* 0x002fe20008201000 */
[----:B------:R-:W-:Y:S01]  /*ada0*/  ULDC UR8, c[0x0][0x618] ;  /* 0x0001860000087ab9 */ /* 0x000fe20000000800 */
[----:B------:R-:W-:Y:S01]  /*adb0*/  ULDC UR11, c[0x0][0x648] ;  /* 0x00019200000b7ab9 */ /* 0x000fe20000000800 */
[----:B------:R-:W-:Y:S01]  /*adc0*/  IMAD.X R0, RZ, RZ, ~R0, P0 ;  /* 0x000000ffff007224 */ /* 0x000fe200000e0e00 */
[----:B------:R-:W-:Y:S01]  /*add0*/  ISETP.NE.U32.AND P0, PT, RZ, UR12, PT ;  /* 0x0000000cff007c0c */ /* 0x000fe2000bf05070 */
[----:B------:R-:W-:Y:S01]  /*ade0*/  FMUL R4, R2, UR10 ;  /* 0x0000000a02047c20 */ /* 0x000fe20008400000 */
[----:B------:R-:W-:Y:S01]  /*adf0*/  IMAD.WIDE.U32 R2, R5, UR6, R16 ;  /* 0x0000000605027c25 */ /* 0x000fe2000f8e0010 */
[----:B------:R-:W-:Y:S01]  /*ae00*/  ULDC UR10, c[0x0][0x658] ;  /* 0x00019600000a7ab9 */ /* 0x000fe20000000800 */
[----:B------:R-:W-:-:S02]  /*ae10*/  ISETP.NE.AND.EX P0, PT, RZ, UR13, PT, P0 ;  /* 0x0000000dff007c0c */ /* 0x000fc4000bf05300 */
[----:B------:R-:W-:Y:S01]  /*ae20*/  IMAD R0, R0, UR6, RZ ;  /* 0x0000000600007c24 */ /* 0x000fe2000f8e02ff */
[----:B------:R-:W1:Y:S01]  /*ae30*/  F2I.U32.TRUNC.NTZ R4, R4 ;  /* 0x0000000400047305 */ /* 0x000e62000020f000 */
[----:B0-----:R-:W-:Y:S01]  /*ae40*/  R2UR UR5, R8 ;  /* 0x00000000080572ca */ /* 0x001fe200000e0000 */
[----:B------:R-:W-:Y:S01]  /*ae50*/  ULDC UR6, c[0x0][0x144] ;  /* 0x0000510000067ab9 */ /* 0x000fe20000000800 */
[----:B------:R-:W-:-:S04]  /*ae60*/  IMAD R5, R5, UR7, R0 ;  /* 0x0000000705057c24 */ /* 0x000fc8000f8e0200 */
[----:B------:R-:W-:-:S05]  /*ae70*/  IMAD.IADD R3, R3, 0x1, R5 ;  /* 0x0000000103037824 */ /* 0x000fca00078e0205 */
[--C-:B------:R-:W-:Y:S02]  /*ae80*/  SHF.R.U64 R8, R2, UR8, R3.reuse ;  /* 0x0000000802087c19 */ /* 0x100fe40008001203 */
[----:B------:R-:W-:Y:S01]  /*ae90*/  SHF.R.U32.HI R3, RZ, UR8, R3 ;  /* 0x00000008ff037c19 */ /* 0x000fe20008011603 */
[----:B------:R-:W-:Y:S01]  /*aea0*/  ULDC UR8, c[0x0][0x608] ;  /* 0x0001820000087ab9 */ /* 0x000fe20000000800 */
[----:B-1----:R-:W-:Y:S01]  /*aeb0*/  R2UR UR7, R4 ;  /* 0x00000000040772ca */ /* 0x002fe200000e0000 */
[----:B------:R-:W-:Y:S01]  /*aec0*/  UIADD3 UR5, -UR5, URZ, URZ ;  /* 0x0000003f05057290 */ /* 0x000fe2000fffe13f */
[--C-:B------:R-:W-:Y:S02]  /*aed0*/  SHF.R.U64 R0, R8, UR8, R3.reuse ;  /* 0x0000000808007c19 */ /* 0x100fe40008001203 */
[----:B------:R-:W-:Y:S01]  /*aee0*/  SHF.R.U32.HI R3, RZ, UR8, R3 ;  /* 0x00000008ff037c19 */ /* 0x000fe20008011603 */
[----:B------:R-:W-:-:S03]  /*aef0*/  ULDC UR8, c[0x0][0x148] ;  /* 0x0000520000087ab9 */ /* 0x000fc60000000800 */
[--C-:B------:R-:W-:Y:S02]  /*af00*/  SHF.R.U64 R11, R0, UR10, R3.reuse ;  /* 0x0000000a000b7c19 */ /* 0x100fe40008001203 */
[----:B------:R-:W-:-:S03]  /*af10*/  SHF.R.U32.HI R3, RZ, UR10, R3 ;  /* 0x0000000aff037c19 */ /* 0x000fc60008011603 */
[----:B------:R-:W-:Y:S01]  /*af20*/  IMAD.MOV.U32 R2, RZ, RZ, R11 ;  /* 0x000000ffff027224 */ /* 0x000fe200078e000b */
[----:B------:R-:W-:Y:S06]  /*af30*/  @!P0 BRA `(.L_x_314) ;  /* 0x0000000000288947 */ /* 0x000fec0003800000 */
        /* <DEDUP_REMOVED lines=10> */
.L_x_314:
[----:B------:R-:W-:Y:S01]  /*afe0*/  UISETP.NE.AND UP0, UPT, UR45, URZ, UPT ;  /* 0x0000003f2d00728c */ /* 0x000fe2000bf05270 */
[----:B------:R-:W-:Y:S01]  /*aff0*/  SHF.R.U64 R3, R2, UR11, R3 ;  /* 0x0000000b02037c19 */ /* 0x000fe20008001203 */
[----:B------:R-:W-:Y:S01]  /*b000*/  UIADD3 UR7, -UR7, URZ, URZ ;  /* 0x0000003f07077290 */ /* 0x000fe2000fffe13f */
[----:B------:R-:W-:Y:S01]  /*b010*/  LOP3.LUT R0, R0, UR54, RZ, 0xc0, !PT ;  /* 0x0000003600007c12 */ /* 0x000fe2000f8ec0ff */
[----:B------:R-:W-:Y:S02]  /*b020*/  UIMAD UR4, UR6, UR5, UR4 ;  /* 0x00000005060472a4 */ /* 0x000fe4000f8e0204 */
[----:B------:R-:W-:Y:S01]  /*b030*/  IMAD.MOV R2, RZ, RZ, -R3 ;  /* 0x000000ffff027224 */ /* 0x000fe200078e0a03 */
[----:B------:R-:W-:Y:S01]  /*b040*/  ULDC UR5, c[0x0][0x610] ;  /* 0x0001840000057ab9 */ /* 0x000fe20000000800 */
[----:B------:R-:W-:Y:S01]  /*b050*/  IMAD R18, R3, UR53, R0 ;  /* 0x0000003503127c24 */ /* 0x000fe2000f8e0200 */
[----:B------:R-:W-:Y:S01]  /*b060*/  LOP3.LUT R3, R8, UR55, RZ, 0xc0, !PT ;  /* 0x0000003708037c12 */ /* 0x000fe2000f8ec0ff */
[----:B------:R-:W-:Y:S01]  /*b070*/  IMAD.U32 R5, RZ, RZ, UR5 ;  /* 0x00000005ff057e24 */ /* 0x000fe2000f8e00ff */
[----:B------:R-:W-:Y:S01]  /*b080*/  @UP0 UIMAD UR4, UR8, UR7, UR9 ;  /* 0x00000007080402a4 */ /* 0x000fe2000f8e0209 */
[----:B------:R-:W-:Y:S01]  /*b090*/  PLOP3.LUT P0, PT, PT, PT, UP0, 0x40, 0x0 ;  /* 0x000000000000781c */ /* 0x000fe20003f0e808 */
[----:B------:R-:W-:Y:S01]  /*b0a0*/  ULDC UR5, c[0x0][0x638] ;  /* 0x00018e0000057ab9 */ /* 0x000fe20000000800 */
[----:B------:R-:W-:Y:S01]  /*b0b0*/  PLOP3.LUT P1, PT, PT, PT, UP0, 0x40, 0x0 ;  /* 0x000000000000781c */ /* 0x000fe20003f2e808 */
[----:B------:R-:W-:-:S02]  /*b0c0*/  IMAD R0, R2, UR5, R11 ;  /* 0x0000000502007c24 */ /* 0x000fc4000f8e020b */
[----:B------:R-:W-:Y:S01]  /*b0d0*/  IMAD R18, R18, R5, UR4 ;  /* 0x0000000412127e24 */ /* 0x000fe2000f8e0205 */
[----:B------:R-:W-:Y:S02]  /*b0e0*/  ULDC UR4, c[0x0][0x600] ;  /* 0x0001800000047ab9 */ /* 0x000fe40000000800 */
[----:B------:R-:W-:Y:S02]  /*b0f0*/  IMAD R3, R0, UR4, R3 ;  /* 0x0000000400037c24 */ /* 0x000fe4000f8e0203 */
[----:B------:R-:W-:-:S03]  /*b100*/  IMAD.MOV.U32 R0, RZ, RZ, 0x1 ;  /* 0x00000001ff007424 */ /* 0x000fc600078e00ff */
[----:B------:R-:W-:Y:S02]  /*b110*/  SEL R2, R3, R18, P0 ;  /* 0x0000001203027207 */ /* 0x000fe40000000000 */
[----:B------:R-:W-:-:S07]  /*b120*/  SEL R18, R18, R3, P1 ;  /* 0x0000000312127207 */ /* 0x000fce0000800000 */
.L_x_312:
[----:B------:R-:W-:Y:S05]  /*b130*/  BSYNC B0 ;  /* 0x0000000000007941 */ /* 0x000fea0003800000 */
.L_x_311:
[----:B------:R-:W-:-:S13]  /*b140*/  LOP3.LUT P0, RZ, R0, 0xff, RZ, 0xc0, !PT ;  /* 0x000000ff00ff7812 */ /* 0x000fda000780c0ff */
[----:B------:R-:W-:Y:S05]  /*b150*/  @P0 BRA `(.L_x_315) ;  /* 0xffffffec00d00947 */ /* 0x000fea000383ffff */
[----:B------:R-:W-:Y:S05]  /*b160*/  BSYNC B7 ;  /* 0x0000000000077941 */ /* 0x000fea0003800000 */
.L_x_301:
[----:B------:R-:W-:-:S03]  /*b170*/  UMOV UR4, 0xffffffff ;  /* 0xffffffff00047882 */ /* 0x000fc60000000000 */
[----:B------:R-:W-:Y:S05]  /*b180*/  BRA.DIV UR4, `(.L_x_316) ;  /* 0x0000000604307947 */ /* 0x000fea000b800000 */
[----:B------:R-:W-:-:S13]  /*b190*/  ELECT P6, URZ, PT ;  /* 0x00000000003f782f */ /* 0x000fda00038c0000 */
.L_x_332:
[----:B------:R-:W-:Y:S04]  /*b1a0*/  BSSY B0, `(.L_x_317) ;  /* 0x000001a000007945 */ /* 0x000fe80003800000 */
[----:B------:R-:W-:Y:S05]  /*b1b0*/  @!P6 BRA `(.L_x_318) ;  /* 0x000000000060e947 */ /* 0x000fea0003800000 */
[----:B------:R-:W-:-:S04]  /*b1c0*/  ULOP3.LUT UR4, UR39, 0x2, URZ, 0xfc, !UPT ;  /* 0x0000000227047892 */ /* 0x000fc8000f8efc3f */
[----:B------:R-:W-:-:S06]  /*b1d0*/  UISETP.NE.AND UP0, UPT, UR4, 0x3, UPT ;  /* 0x000000030400788c */ /* 0x000fcc000bf05270 */
[----:B------:R-:W-:-:S13]  /*b1e0*/  PLOP3.LUT P0, PT, PT, PT, UP0, 0x80, 0x0 ;  /* 0x000000000000781c */ /* 0x000fda0003f0f008 */
[----:B------:R-:W-:Y:S05]  /*b1f0*/  @!P0 BRA `(.L_x_319) ;  /* 0x0000000000048947 */ /* 0x000fea0003800000 */
[----:B------:R-:W-:Y:S01]  /*b200*/  BPT.TRAP 0x1 ;  /* 0x000000040000795c */ /* 0x000fe20000300000 */
.L_x_319:
[----:B------:R-:W0:Y:S01]  /*b210*/  S2R R3, SR_CgaCtaId ;  /* 0x0000000000037919 */ /* 0x000e220000008800 */
[----:B------:R-:W-:Y:S02]  /*b220*/  MOV R0, 0x400 ;  /* 0x0000040000007802 */ /* 0x000fe40000000f00 */
[----:B------:R-:W-:Y:S02]  /*b230*/  SHF.L.U32 R2, R23, 0x1f, RZ ;  /* 0x0000001f17027819 */ /* 0x000fe400000006ff */
[----:B0-----:R-:W-:-:S05]  /*b240*/  LEA R3, R3, R0, 0x18 ;  /* 0x0000000003037211 */ /* 0x001fca00078ec0ff */
[----:B------:R-:W-:-:S04]  /*b250*/  VIADD R3, R3, 0x10 ;  /* 0x0000001003037836 */ /* 0x000fc80000000000 */
[C---:B------:R-:W-:Y:S02]  /*b260*/  IMAD R5, R24.reuse, 0x8, R3 ;  /* 0x0000000818057824 */ /* 0x040fe400078e0203 */
[----:B------:R-:W-:Y:S02]  /*b270*/  VIADD R24, R24, 0x1 ;  /* 0x0000000118187836 */ /* 0x000fe40000000000 */
[----:B------:R-:W0:Y:S03]  /*b280*/  SYNCS.PHASECHK.TRANS64.TRYWAIT P0, [R5+URZ], R2 ;  /* 0x00000002050075a7 */ /* 0x000e26000800017f */
[----:B------:R-:W-:-:S04]  /*b290*/  ISETP.NE.AND P1, PT, R24, 0x2, PT ;  /* 0x000000021800780c */ /* 0x000fc80003f25270 */
[----:B------:R-:W-:Y:S02]  /*b2a0*/  SEL R0, RZ, 0x1, P1 ;  /* 0x00000001ff007807 */ /* 0x000fe40000800000 */
[----:B------:R-:W-:Y:S02]  /*b2b0*/  SEL R24, R24, RZ, P1 ;  /* 0x000000ff18187207 */ /* 0x000fe40000800000 */
[----:B------:R-:W-:Y:S01]  /*b2c0*/  LOP3.LUT R0, R23, R0, RZ, 0x3c, !PT ;  /* 0x0000000017007212 */ /* 0x000fe200078e3cff */
[----:B0-----:R-:W-:Y:S06]  /*b2d0*/  @!P0 BRA `(.L_x_320) ;  /* 0x0000000000fc8947 */ /* 0x001fec0003800000 */
.L_x_333:
[----:B------:R-:W-:Y:S01]  /*b2e0*/  IMAD R3, R24, 0x8, R3 ;  /* 0x0000000818037824 */ /* 0x000fe200078e0203 */
[----:B------:R-:W-:-:S07]  /*b2f0*/  SHF.L.U32 R0, R0, 0x1f, RZ ;  /* 0x0000001f00007819 */ /* 0x000fce00000006ff */
.L_x_321:
[----:B-1----:R1:W2:Y:S02]  /*b300*/  SYNCS.PHASECHK.TRANS64.TRYWAIT P0, [R3+URZ], R0 ;  /* 0x00000000030075a7 */ /* 0x0022a4000800017f */
[----:B--2---:R-:W-:Y:S05]  /*b310*/  @!P0 NANOSLEEP.SYNCS 0x989680 ;  /* 0x009896800000895d */ /* 0x004fea0003900000 */
[----:B------:R-:W2:Y:S02]  /*b320*/  @!P0 SYNCS.PHASECHK.TRANS64 P0, [R3+URZ], R0 ;  /* 0x00000000030085a7 */ /* 0x000ea4000800007f */
[----:B--2---:R-:W-:Y:S05]  /*b330*/  @!P0 BRA `(.L_x_321) ;  /* 0xfffffffc00f08947 */ /* 0x004fea000383ffff */
.L_x_318:
[----:B------:R-:W-:Y:S05]  /*b340*/  BSYNC B0 ;  /* 0x0000000000007941 */ /* 0x000fea0003800000 */
.L_x_317:
[----:B------:R-:W-:Y:S05]  /*b350*/  EXIT ;  /* 0x000000000000794d */ /* 0x000fea0003800000 */
.L_x_14:
[----:B0-----:R-:W-:-:S04]  /*b360*/  IMAD.U32 R3, RZ, RZ, UR44 ;  /* 0x0000002cff037e24 */ /* 0x001fc8000f8e00ff */
[----:B------:R0:W1:Y:S03]  /*b370*/  SYNCS.PHASECHK.TRANS64.TRYWAIT P0, [R3+URZ], R0 ;  /* 0x00000000030075a7 */ /* 0x000066000800017f */
[----:B-1----:R-:W-:Y:S05]  /*b380*/  @!P0 NANOSLEEP.SYNCS 0x989680 ;  /* 0x009896800000895d */ /* 0x002fea0003900000 */
[----:B------:R-:W1:Y:S02]  /*b390*/  @!P0 SYNCS.PHASECHK.TRANS64 P0, [R3+URZ], R0 ;  /* 0x00000000030085a7 */ /* 0x000e64000800007f */
[----:B-1----:R-:W-:Y:S05]  /*b3a0*/  @!P0 BRA `(.L_x_14) ;  /* 0xfffffffc00ec8947 */ /* 0x002fea000383ffff */
[----:B------:R-:W-:Y:S05]  /*b3b0*/  BRA `(.L_x_322) ;  /* 0xffffff6000787947 */ /* 0x000fea000383ffff */
.L_x_18:
[----:B------:R-:W-:Y:S01]  /*b3c0*/  CS2R R12, SRZ ;  /* 0x00000000000c7805 */ /* 0x000fe2000001ff00 */
[----:B------:R-:W-:Y:S02]  /*b3d0*/  IMAD.MOV.U32 R11, RZ, RZ, 0x1f ;  /* 0x0000001fff0b7424 */ /* 0x000fe400078e00ff */
[----:B------:R-:W-:-:S07]  /*b3e0*/  IMAD.MOV.U32 R15, RZ, RZ, -0x1 ;  /* 0xffffffffff0f7424 */ /* 0x000fce00078e00ff */
[----:B-----5:R-:W-:Y:S05]  /*b3f0*/  WARPSYNC.COLLECTIVE R15, `(.L_x_323) ;  /* 0x000000000f087348 */ /* 0x020fea0003c00000 */
[----:B------:R0:W1:Y:S02]  /*b400*/  SHFL.IDX P6, R14, R13, R12, R11 ;  /* 0x0000000c0d0e7389 */ /* 0x00006400000c000b */
[----:B01---5:R-:W-:Y:S01]  /*b410*/  ENDCOLLECTIVE ;  /* 0x000000000000791b */ /* 0x023fe20003800000 */
.L_x_323:
[----:B------:R-:W-:Y:S05]  /*b420*/  BRA `(.L_x_324) ;  /* 0xffffff6400487947 */ /* 0x000fea000383ffff */
.L_x_22:
[----:B-1----:R1:W2:Y:S02]  /*b430*/  SYNCS.PHASECHK.TRANS64.TRYWAIT P1, [R3+URZ], R0 ;  /* 0x00000000030075a7 */ /* 0x0022a4000802017f */
[----:B--2---:R-:W-:Y:S05]  /*b440*/  @!P1 NANOSLEEP.SYNCS 0x989680 ;  /* 0x009896800000995d */ /* 0x004fea0003900000 */
[----:B------:R-:W2:Y:S02]  /*b450*/  @!P1 SYNCS.PHASECHK.TRANS64 P1, [R3+URZ], R0 ;  /* 0x00000000030095a7 */ /* 0x000ea4000802007f */
[----:B--2---:R-:W-:Y:S05]  /*b460*/  @!P1 BRA `(.L_x_22) ;  /* 0xfffffffc00f09947 */ /* 0x004fea000383ffff */
[----:B------:R-:W-:Y:S05]  /*b470*/  BRA `(.L_x_21) ;  /* 0xffffff6400647947 */ /* 0x000fea000383ffff */
.L_x_27:
[----:B0-----:R0:W1:Y:S02]  /*b480*/  SYNCS.PHASECHK.TRANS64.TRYWAIT P1, [R4+URZ], R7 ;  /* 0x00000007040075a7 */ /* 0x001064000802017f */
[----:B-1----:R-:W-:Y:S05]  /*b490*/  @!P1 NANOSLEEP.SYNCS 0x989680 ;  /* 0x009896800000995d */ /* 0x002fea0003900000 */
[----:B------:R-:W1:Y:S02]  /*b4a0*/  @!P1 SYNCS.PHASECHK.TRANS64 P1, [R4+URZ], R7 ;  /* 0x00000007040095a7 */ /* 0x000e64000802007f */
[----:B-1----:R-:W-:Y:S05]  /*b4b0*/  @!P1 BRA `(.L_x_27) ;  /* 0xfffffffc00f09947 */ /* 0x002fea000383ffff */
[----:B------:R-:W-:Y:S05]  /*b4c0*/  BRA `(.L_x_26) ;  /* 0xffffff6c00147947 */ /* 0x000fea000383ffff */
.L_x_35:
[----:B------:R0:W0:Y:S02]  /*b4d0*/  SYNCS.PHASECHK.TRANS64.TRYWAIT P1, [R10+URZ], R13 ;  /* 0x0000000d0a0075a7 */ /* 0x000024000802017f */
[----:B0-----:R-:W-:Y:S05]  /*b4e0*/  @!P1 NANOSLEEP.SYNCS 0x989680 ;  /* 0x009896800000995d */ /* 0x001fea0003900000 */
[----:B------:R-:W0:Y:S02]  /*b4f0*/  @!P1 SYNCS.PHASECHK.TRANS64 P1, [R10+URZ], R13 ;  /* 0x0000000d0a0095a7 */ /* 0x000e24000802007f */
[----:B0-----:R-:W-:Y:S05]  /*b500*/  @!P1 BRA `(.L_x_35) ;  /* 0xfffffffc00f09947 */ /* 0x001fea000383ffff */
[----:B------:R-:W-:Y:S05]  /*b510*/  BRA `(.L_x_34) ;  /* 0xffffff7400007947 */ /* 0x000fea000383ffff */
.L_x_41:
[----:B0-----:R-:W-:-:S04]  /*b520*/  IMAD.U32 R3, RZ, RZ, UR44 ;  /* 0x0000002cff037e24 */ /* 0x001fc8000f8e00ff */
[----:B------:R0:W2:Y:S03]  /*b530*/  SYNCS.PHASECHK.TRANS64.TRYWAIT P0, [R3+URZ+0x10], R0 ;  /* 0x00001000030075a7 */ /* 0x0000a6000800017f */
[----:B--2---:R-:W-:Y:S05]  /*b540*/  @!P0 NANOSLEEP.SYNCS 0x989680 ;  /* 0x009896800000895d */ /* 0x004fea0003900000 */
[----:B------:R-:W2:Y:S02]  /*b550*/  @!P0 SYNCS.PHASECHK.TRANS64 P0, [R3+URZ+0x10], R0 ;  /* 0x00001000030085a7 */ /* 0x000ea4000800007f */
[----:B--2---:R-:W-:Y:S05]  /*b560*/  @!P0 BRA `(.L_x_41) ;  /* 0xfffffffc00ec8947 */ /* 0x004fea000383ffff */
[----:B------:R-:W-:Y:S05]  /*b570*/  BRA `(.L_x_325) ;  /* 0xffffff7c00447947 */ /* 0x000fea000383ffff */
.L_x_302:
[----:B------:R-:W-:Y:S01]  /*b580*/  BSSY B0, `(.L_x_326) ;  /* 0x0000006000007945 */ /* 0x000fe20003800000 */
[----:B------:R-:W-:-:S07]  /*b590*/  IMAD.MOV.U32 R15, RZ, RZ, -0x1 ;  /* 0xffffffffff0f7424 */ /* 0x000fce00078e00ff */
[----:B-----5:R-:W-:Y:S05]  /*b5a0*/  WARPSYNC.COLLECTIVE R15, `(.L_x_327) ;  /* 0x000000000f0c7348 */ /* 0x020fea0003c00000 */
[----:B------:R-:W-:Y:S02]  /*b5b0*/  ELECT P6, UR62, PT ;  /* 0x00000000003e782f */ /* 0x000fe400038c0000 */
[----:B------:R-:W-:Y:S01]  /*b5c0*/  MOV R14, UR62 ;  /* 0x0000003e000e7c02 */ /* 0x000fe20008000f00 */
[----:B-----5:R-:W-:Y:S10]  /*b5d0*/  ENDCOLLECTIVE ;  /* 0x000000000000791b */ /* 0x020ff40003800000 */
.L_x_327:
[----:B------:R-:W-:Y:S05]  /*b5e0*/  BSYNC B0 ;  /* 0x0000000000007941 */ /* 0x000fea0003800000 */
.L_x_326:
[----:B------:R-:W-:Y:S05]  /*b5f0*/  BRA `(.L_x_328) ;  /* 0xffffffe800b47947 */ /* 0x000fea000383ffff */
.L_x_307:
[----:B0-----:R0:W2:Y:S02]  /*b600*/  SYNCS.PHASECHK.TRANS64.TRYWAIT P0, [R6+URZ+0x10], R3 ;  /* 0x00001003060075a7 */ /* 0x0010a4000800017f */
[----:B--2---:R-:W-:Y:S05]  /*b610*/  @!P0 NANOSLEEP.SYNCS 0x989680 ;  /* 0x009896800000895d */ /* 0x004fea0003900000 */
[----:B------:R-:W2:Y:S02]  /*b620*/  @!P0 SYNCS.PHASECHK.TRANS64 P0, [R6+URZ+0x10], R3 ;  /* 0x00001003060085a7 */ /* 0x000ea4000800007f */
[----:B--2---:R-:W-:Y:S05]  /*b630*/  @!P0 BRA `(.L_x_307) ;  /* 0xfffffffc00f08947 */ /* 0x004fea000383ffff */
[----:B------:R-:W-:Y:S05]  /*b640*/  BRA `(.L_x_329) ;  /* 0xffffffec00a47947 */ /* 0x000fea000383ffff */
.L_x_316:
[----:B------:R-:W-:Y:S01]  /*b650*/  BSSY B0, `(.L_x_330) ;  /* 0x0000006000007945 */ /* 0x000fe20003800000 */
[----:B------:R-:W-:-:S07]  /*b660*/  IMAD.MOV.U32 R15, RZ, RZ, -0x1 ;  /* 0xffffffffff0f7424 */ /* 0x000fce00078e00ff */
[----:B-----5:R-:W-:Y:S05]  /*b670*/  WARPSYNC.COLLECTIVE R15, `(.L_x_331) ;  /* 0x000000000f0c7348 */ /* 0x020fea0003c00000 */
[----:B------:R-:W-:Y:S02]  /*b680*/  ELECT P6, UR62, PT ;  /* 0x00000000003e782f */ /* 0x000fe400038c0000 */
[----:B------:R-:W-:Y:S01]  /*b690*/  MOV R14, UR62 ;  /* 0x0000003e000e7c02 */ /* 0x000fe20008000f00 */
[----:B-----5:R-:W-:Y:S10]  /*b6a0*/  ENDCOLLECTIVE ;  /* 0x000000000000791b */ /* 0x020ff40003800000 */
.L_x_331:
[----:B------:R-:W-:Y:S05]  /*b6b0*/  BSYNC B0 ;  /* 0x0000000000007941 */ /* 0x000fea0003800000 */
.L_x_330:
[----:B------:R-:W-:Y:S05]  /*b6c0*/  BRA `(.L_x_332) ;  /* 0xfffffff800b47947 */ /* 0x000fea000383ffff */
.L_x_320:
[----:B0-----:R0:W1:Y:S02]  /*b6d0*/  SYNCS.PHASECHK.TRANS64.TRYWAIT P0, [R5+URZ], R2 ;  /* 0x00000002050075a7 */ /* 0x001064000800017f */
[----:B-1----:R-:W-:Y:S05]  /*b6e0*/  @!P0 NANOSLEEP.SYNCS 0x989680 ;  /* 0x009896800000895d */ /* 0x002fea0003900000 */
[----:B------:R-:W1:Y:S02]  /*b6f0*/  @!P0 SYNCS.PHASECHK.TRANS64 P0, [R5+URZ], R2 ;  /* 0x00000002050085a7 */ /* 0x000e64000800007f */
[----:B-1----:R-:W-:Y:S05]  /*b700*/  @!P0 BRA `(.L_x_320) ;  /* 0xfffffffc00f08947 */ /* 0x002fea000383ffff */
[----:B------:R-:W-:Y:S05]  /*b710*/  BRA `(.L_x_333) ;  /* 0xfffffff800f07947 */ /* 0x000fea000383ffff */
.L_x_334:
[----:B------:R-:W-:-:S00]  /*b720*/  BRA `(.L_x_334) ;  /* 0xfffffffc00fc7947 */ /* 0x000fc0000383ffff */
[----:B------:R-:W-:-:S00]  /*b730*/  NOP ;  /* 0x0000000000007918 */ /* 0x000fc00000000000 */
        /* <DEDUP_REMOVED lines=12> */
.L_x_335:


//--------------------- .nv.global.init           --------------------------
	.section	.nv.global.init,"aw",@progbits
.nv.global.init:
	.type		$str$24,@object
	.size		$str$24,($str$25 - $str$24)
$str$24:
        /*0000*/ 	.byte	0x28, 0x61, 0x64, 0x64, 0x72, 0x65, 0x73, 0x73, 0x20, 0x26, 0x20, 0x6d, 0x61, 0x73, 0x6b, 0x29
        /*0010*/ 	.byte	0x20, 0x3d, 0x3d, 0x20, 0x30, 0x00
	.type		$str$25,@object
	.size		$str$25,(__unnamed_1 - $str$25)
$str$25:
        /*0016*/ 	.byte	0x2f, 0x74, 0x6d, 0x70, 0x2f, 0x63, 0x75, 0x74, 0x6c, 0x61, 0x73, 0x73, 0x5f, 0x73, 0x77, 0x65
        /*0026*/ 	.byte	0x65, 0x70, 0x5f, 0x73, 0x72, 0x63, 0x2f, 0x69, 0x6e, 0x63, 0x6c, 0x75, 0x64, 0x65, 0x2f, 0x63
        /*0036*/ 	.byte	0x75, 0x74, 0x65, 0x2f, 0x70, 0x6f, 0x69, 0x6e, 0x74, 0x65, 0x72, 0x5f, 0x66, 0x6c, 0x61, 0x67
        /*0046*/ 	.byte	0x67, 0x65, 0x64, 0x2e, 0x68, 0x70, 0x70, 0x00
	.type		__unnamed_1,@object
	.size		__unnamed_1,(__unnamed_2 - __unnamed_1)
__unnamed_1:
        /*004e*/ 	.byte	0x61, 0x75, 0x74, 0x6f, 0x20, 0x63, 0x75, 0x74, 0x65, 0x3a, 0x3a, 0x61, 0x73, 0x5f, 0x70, 0x6f
        /* <DEDUP_REMOVED lines=27> */
        /*020e*/ 	.byte	0x30, 0x39, 0x36, 0x3e, 0x3e, 0x3e, 0x3e, 0x3e, 0x20, 0x26, 0x5d, 0x00
	.type		__unnamed_2,@object
	.size		__unnamed_2,(.L_1 - __unnamed_2)
__unnamed_2:
        /* <DEDUP_REMOVED lines=29> */
        /*03ea*/ 	.byte	0x5d, 0x00
.L_1:


//--------------------- .nv.shared._ZN7cutlass13device_kernelINS_4gemm6kernel13GemmUniversalIN4cute5tupleIJiiiiEEENS1_10collective13CollectiveMmaINS1_39MainloopSm90TmaGmmaRmemAWarpSpecializedILi2ENS5_IJNS4_1CILi1EEESB_SB_EEENS1_32KernelTmaWarpSpecializedPingpongEEENS5_IJNSA_ILi64EEENSA_ILi256EEESF_EEEfNS5_IJSB_llEEEfNS5_IJlSB_lEEENS4_8TiledMMAINS4_8MMA_AtomIJNS4_4SM904GMMA30MMA_64x256x8_F32TF32TF32_RS_TNILNSN_7ScaleInE1ELSP_1EEEEEENS4_6LayoutISC_NS5_IJNSA_ILi0EEEST_ST_EEEEENS5_IJNS4_10UnderscoreESW_SW_EEEEENS4_13SM90_TMA_LOADENS4_14ComposedLayoutINS4_7SwizzleILi1ELi4ELi3EEENS4_18smem_ptr_flag_bitsILi32EEENSS_INS5_IJNSA_ILi8EEES15_EEENS5_IJSB_S15_EEEEEEENS4_9Copy_AtomIJNS4_39AutoVectorizingCopyWithAssumedAlignmentILi128EEEfEEENS4_8identityESZ_NS10_INS11_ILi3ELi4ELi3EEES14_NSS_INS5_IJS15_NSA_ILi32EEEEEENS5_IJS1G_SB_EEEEEEEvS1E_EENS_8epilogue10collective6detail29Sm90TmaWarpSpecializedAdapterINS1N_15DefaultEpilogueIfSJ_SJ_NS1M_6thread17LinearCombinationIfLi1EffLNS1R_9ScaleType4KindE0ELNS_15FloatRoundStyleE2EfEENS1_15EpilogueDefaultEEEEEvvEEEEvNT_6ParamsE --------------------------
	.section	.nv.shared._ZN7cutlass13device_kernelINS_4gemm6kernel13GemmUniversalIN4cute5tupleIJiiiiEEENS1_10collective13CollectiveMmaINS1_39MainloopSm90TmaGmmaRmemAWarpSpecializedILi2ENS5_IJNS4_1CILi1EEESB_SB_EEENS1_32KernelTmaWarpSpecializedPingpongEEENS5_IJNSA_ILi64EEENSA_ILi256EEESF_EEEfNS5_IJSB_llEEEfNS5_IJlSB_lEEENS4_8TiledMMAINS4_8MMA_AtomIJNS4_4SM904GMMA30MMA_64x256x8_F32TF32TF32_RS_TNILNSN_7ScaleInE1ELSP_1EEEEEENS4_6LayoutISC_NS5_IJNSA_ILi0EEEST_ST_EEEEENS5_IJNS4_10UnderscoreESW_SW_EEEEENS4_13SM90_TMA_LOADENS4_14ComposedLayoutINS4_7SwizzleILi1ELi4ELi3EEENS4_18smem_ptr_flag_bitsILi32EEENSS_INS5_IJNSA_ILi8EEES15_EEENS5_IJSB_S15_EEEEEEENS4_9Copy_AtomIJNS4_39AutoVectorizingCopyWithAssumedAlignmentILi128EEEfEEENS4_8identityESZ_NS10_INS11_ILi3ELi4ELi3EEES14_NSS_INS5_IJS15_NSA_ILi32EEEEEENS5_IJS1G_SB_EEEEEEEvS1E_EENS_8epilogue10collective6detail29Sm90TmaWarpSpecializedAdapterINS1N_15DefaultEpilogueIfSJ_SJ_NS1M_6thread17LinearCombinationIfLi1EffLNS1R_9ScaleType4KindE0ELNS_15FloatRoundStyleE2EfEENS1_15EpilogueDefaultEEEEEvvEEEEvNT_6ParamsE,"aw",@nobits
	.sectionflags	@""
	.align	16
	.zero		1024


//--------------------- .nv.shared.reserved.0     --------------------------
	.section	.nv.shared.reserved.0,"aw",@nobits
	.weak		__nv_reservedSMEM_offset_0_alias
	.size		__nv_reservedSMEM_offset_0_alias, 0, 0
	.other		__nv_reservedSMEM_offset_0_alias,@"STO_CUDA_RESERVED_SHARED STV_DEFAULT"
__nv_reservedSMEM_offset_0_alias:
	.zero		0


//--------------------- .nv.global                --------------------------
	.section	.nv.global,"aw",@nobits
.nv.global:
	.type		_ZN40_INTERNAL_cccee126_4_k_cu_2528775c_349214cute1_E,@object
	.size		_ZN40_INTERNAL_cccee126_4_k_cu_2528775c_349214cute1_E,(_ZN40_INTERNAL_cccee126_4_k_cu_2528775c_349214cuda3std3__45__cpo6cbeginE - _ZN40_INTERNAL_cccee126_4_k_cu_2528775c_349214cute1_E)
_ZN40_INTERNAL_cccee126_4_k_cu_2528775c_349214cute1_E:
	.zero		1
	.type		_ZN40_INTERNAL_cccee126_4_k_cu_2528775c_349214cuda3std3__45__cpo6cbeginE,@object
	.size		_ZN40_INTERNAL_cccee126_4_k_cu_2528775c_349214cuda3std3__45__cpo6cbeginE,(_ZN40_INTERNAL_cccee126_4_k_cu_2528775c_349214cuda3std3__48in_placeE - _ZN40_INTERNAL_cccee126_4_k_cu_2528775c_349214cuda3std3__45__cpo6cbeginE)
_ZN40_INTERNAL_cccee126_4_k_cu_2528775c_349214cuda3std3__45__cpo6cbeginE:
	.zero		1
	.type		_ZN40_INTERNAL_cccee126_4_k_cu_2528775c_349214cuda3std3__48in_placeE,@object
	.size		_ZN40_INTERNAL_cccee126_4_k_cu_2528775c_349214cuda3std3__48in_placeE,(_ZN40_INTERNAL_cccee126_4_k_cu_2528775c_349214cuda3std6ranges3__45__cpo9iter_moveE - _ZN40_INTERNAL_cccee126_4_k_cu_2528775c_349214cuda3std3__48in_placeE)
_ZN40_INTERNAL_cccee126_4_k_cu_2528775c_349214cuda3std3__48in_placeE:
	.zero		1
	.type		_ZN40_INTERNAL_cccee126_4_k_cu_2528775c_349214cuda3std6ranges3__45__cpo9iter_moveE,@object
	.size		_ZN40_INTERNAL_cccee126_4_k_cu_2528775c_349214cuda3std6ranges3__45__cpo9iter_moveE,(_ZN40_INTERNAL_cccee126_4_k_cu_2528775c_349214cuda3std3__45__cpo5beginE - _ZN40_INTERNAL_cccee126_4_k_cu_2528775c_349214cuda3std6ranges3__45__cpo9iter_moveE)
_ZN40_INTERNAL_cccee126_4_k_cu_2528775c_349214cuda3std6ranges3__45__cpo9iter_moveE:
	.zero		1
	.type		_ZN40_INTERNAL_cccee126_4_k_cu_2528775c_349214cuda3std3__45__cpo5beginE,@object
	.size		_ZN40_INTERNAL_cccee126_4_k_cu_2528775c_349214cuda3std3__45__cpo5beginE,(_ZN40_INTERNAL_cccee126_4_k_cu_2528775c_349214cuda3std3__442_GLOBAL__N__cccee126_4_k_cu_2528775c_349216ignoreE - _ZN40_INTERNAL_cccee126_4_k_cu_2528775c_349214cuda3std3__45__cpo5beginE)
_ZN40_INTERNAL_cccee126_4_k_cu_2528775c_349214cuda3std3__45__cpo5beginE:
	.zero		1
	.type		_ZN40_INTERNAL_cccee126_4_k_cu_2528775c_349214cuda3std3__442_GLOBAL__N__cccee126_4_k_cu_2528775c_349216ignoreE,@object
	.size		_ZN40_INTERNAL_cccee126_4_k_cu_2528775c_349214cuda3std3__442_GLOBAL__N__cccee126_4_k_cu_2528775c_349216ignoreE,(_ZN40_INTERNAL_cccee126_4_k_cu_2528775c_349214cute7productE - _ZN40_INTERNAL_cccee126_4_k_cu_2528775c_349214cuda3std3__442_GLOBAL__N__cccee126_4_k_cu_2528775c_349216ignoreE)
_ZN40_INTERNAL_cccee126_4_k_cu_2528775c_349214cuda3std3__442_GLOBAL__N__cccee126_4_k_cu_2528775c_349216ignoreE:
	.zero		1
	.type		_ZN40_INTERNAL_cccee126_4_k_cu_2528775c_349214cute7productE,@object
	.size		_ZN40_INTERNAL_cccee126_4_k_cu_2528775c_349214cute7productE,(_ZN40_INTERNAL_cccee126_4_k_cu_2528775c_349214cuda3std3__45__cpo3endE - _ZN40_INTERNAL_cccee126_4_k_cu_2528775c_349214cute7productE)
_ZN40_INTERNAL_cccee126_4_k_cu_2528775c_349214cute7productE:
	.zero		1
	.type		_ZN40_INTERNAL_cccee126_4_k_cu_2528775c_349214cuda3std3__45__cpo3endE,@object
	.size		_ZN40_INTERNAL_cccee126_4_k_cu_2528775c_349214cuda3std3__45__cpo3endE,(_ZN40_INTERNAL_cccee126_4_k_cu_2528775c_349214cuda3std3__419piecewise_constructE - _ZN40_INTERNAL_cccee126_4_k_cu_2528775c_349214cuda3std3__45__cpo3endE)
_ZN40_INTERNAL_cccee126_4_k_cu_2528775c_349214cuda3std3__45__cpo3endE:
	.zero		1
	.type		_ZN40_INTERNAL_cccee126_4_k_cu_2528775c_349214cuda3std3__419piecewise_constructE,@object
	.size		_ZN40_INTERNAL_cccee126_4_k_cu_2528775c_349214cuda3std3__419piecewise_constructE,(_ZN40_INTERNAL_cccee126_4_k_cu_2528775c_349214cuda3std3__45__cpo4cendE - _ZN40_INTERNAL_cccee126_4_k_cu_2528775c_349214cuda3std3__419piecewise_constructE)
_ZN40_INTERNAL_cccee126_4_k_cu_2528775c_349214cuda3std3__419piecewise_constructE:
	.zero		1
	.type		_ZN40_INTERNAL_cccee126_4_k_cu_2528775c_349214cuda3std3__45__cpo4cendE,@object
	.size		_ZN40_INTERNAL_cccee126_4_k_cu_2528775c_349214cuda3std3__45__cpo4cendE,(_ZN40_INTERNAL_cccee126_4_k_cu_2528775c_349214cuda3std6ranges3__45__cpo4swapE - _ZN40_INTERNAL_cccee126_4_k_cu_2528775c_349214cuda3std3__45__cpo4cendE)
_ZN40_INTERNAL_cccee126_4_k_cu_2528775c_349214cuda3std3__45__cpo4cendE:
	.zero		1
	.type		_ZN40_INTERNAL_cccee126_4_k_cu_2528775c_349214cuda3std6ranges3__45__cpo4swapE,@object
	.size		_ZN40_INTERNAL_cccee126_4_k_cu_2528775c_349214cuda3std6ranges3__45__cpo4swapE,(.L_9 - _ZN40_INTERNAL_cccee126_4_k_cu_2528775c_349214cuda3std6ranges3__45__cpo4swapE)
_ZN40_INTERNAL_cccee126_4_k_cu_2528775c_349214cuda3std6ranges3__45__cpo4swapE:
	.zero		1
.L_9:


//--------------------- .nv.constant0._ZN7cutlass13device_kernelINS_4gemm6kernel13GemmUniversalIN4cute5tupleIJiiiiEEENS1_10collective13CollectiveMmaINS1_39MainloopSm90TmaGmmaRmemAWarpSpecializedILi2ENS5_IJNS4_1CILi1EEESB_SB_EEENS1_32KernelTmaWarpSpecializedPingpongEEENS5_IJNSA_ILi64EEENSA_ILi256EEESF_EEEfNS5_IJSB_llEEEfNS5_IJlSB_lEEENS4_8TiledMMAINS4_8MMA_AtomIJNS4_4SM904GMMA30MMA_64x256x8_F32TF32TF32_RS_TNILNSN_7ScaleInE1ELSP_1EEEEEENS4_6LayoutISC_NS5_IJNSA_ILi0EEEST_ST_EEEEENS5_IJNS4_10UnderscoreESW_SW_EEEEENS4_13SM90_TMA_LOADENS4_14ComposedLayoutINS4_7SwizzleILi1ELi4ELi3EEENS4_18smem_ptr_flag_bitsILi32EEENSS_INS5_IJNSA_ILi8EEES15_EEENS5_IJSB_S15_EEEEEEENS4_9Copy_AtomIJNS4_39AutoVectorizingCopyWithAssumedAlignmentILi128EEEfEEENS4_8identityESZ_NS10_INS11_ILi3ELi4ELi3EEES14_NSS_INS5_IJS15_NSA_ILi32EEEEEENS5_IJS1G_SB_EEEEEEEvS1E_EENS_8epilogue10collective6detail29Sm90TmaWarpSpecializedAdapterINS1N_15DefaultEpilogueIfSJ_SJ_NS1M_6thread17LinearCombinationIfLi1EffLNS1R_9ScaleType4KindE0ELNS_15FloatRoundStyleE2EfEENS1_15EpilogueDefaultEEEEEvvEEEEvNT_6ParamsE --------------------------
	.section	.nv.constant0._ZN7cutlass13device_kernelINS_4gemm6kernel13GemmUniversalIN4cute5tupleIJiiiiEEENS1_10collective13CollectiveMmaINS1_39MainloopSm90TmaGmmaRmemAWarpSpecializedILi2ENS5_IJNS4_1CILi1EEESB_SB_EEENS1_32KernelTmaWarpSpecializedPingpongEEENS5_IJNSA_ILi64EEENSA_ILi256EEESF_EEEfNS5_IJSB_llEEEfNS5_IJlSB_lEEENS4_8TiledMMAINS4_8MMA_AtomIJNS4_4SM904GMMA30MMA_64x256x8_F32TF32TF32_RS_TNILNSN_7ScaleInE1ELSP_1EEEEEENS4_6LayoutISC_NS5_IJNSA_ILi0EEEST_ST_EEEEENS5_IJNS4_10UnderscoreESW_SW_EEEEENS4_13SM90_TMA_LOADENS4_14ComposedLayoutINS4_7SwizzleILi1ELi4ELi3EEENS4_18smem_ptr_flag_bitsILi32EEENSS_INS5_IJNSA_ILi8EEES15_EEENS5_IJSB_S15_EEEEEEENS4_9Copy_AtomIJNS4_39AutoVectorizingCopyWithAssumedAlignmentILi128EEEfEEENS4_8identityESZ_NS10_INS11_ILi3ELi4ELi3EEES14_NSS_INS5_IJS15_NSA_ILi32EEEEEENS5_IJS1G_SB_EEEEEEEvS1E_EENS_8epilogue10collective6detail29Sm90TmaWarpSpecializedAdapterINS1N_15DefaultEpilogueIfSJ_SJ_NS1M_6thread17LinearCombinationIfLi1EffLNS1R_9ScaleType4KindE0ELNS_15FloatRoundStyleE2EfEENS1_15EpilogueDefaultEEEEEvvEEEEvNT_6ParamsE,"a",@progbits
	.sectionflags	@""
	.align	4
.nv.constant0._ZN7cutlass13device_kernelINS_4gemm6kernel13GemmUniversalIN4cute5tupleIJiiiiEEENS1_10collective13CollectiveMmaINS1_39MainloopSm90TmaGmmaRmemAWarpSpecializedILi2ENS5_IJNS4_1CILi1EEESB_SB_EEENS1_32KernelTmaWarpSpecializedPingpongEEENS5_IJNSA_ILi64EEENSA_ILi256EEESF_EEEfNS5_IJSB_llEEEfNS5_IJlSB_lEEENS4_8TiledMMAINS4_8MMA_AtomIJNS4_4SM904GMMA30MMA_64x256x8_F32TF32TF32_RS_TNILNSN_7ScaleInE1ELSP_1EEEEEENS4_6LayoutISC_NS5_IJNSA_ILi0EEEST_ST_EEEEENS5_IJNS4_10UnderscoreESW_SW_EEEEENS4_13SM90_TMA_LOADENS4_14ComposedLayoutINS4_7SwizzleILi1ELi4ELi3EEENS4_18smem_ptr_flag_bitsILi32EEENSS_INS5_IJNSA_ILi8EEES15_EEENS5_IJSB_S15_EEEEEEENS4_9Copy_AtomIJNS4_39AutoVectorizingCopyWithAssumedAlignmentILi128EEEfEEENS4_8identityESZ_NS10_INS11_ILi3ELi4ELi3EEES14_NSS_INS5_IJS15_NSA_ILi32EEEEEENS5_IJS1G_SB_EEEEEEEvS1E_EENS_8epilogue10collective6detail29Sm90TmaWarpSpecializedAdapterINS1N_15DefaultEpilogueIfSJ_SJ_NS1M_6thread17LinearCombinationIfLi1EffLNS1R_9ScaleType4KindE0ELNS_15FloatRoundStyleE2EfEENS1_15EpilogueDefaultEEEEEvvEEEEvNT_6ParamsE:
	.zero		1664


//--------------------- SYMBOLS --------------------------

	.type		.nv.reservedSmem.offset0,@object
	.size		.nv.reservedSmem.offset0,0x4
	.type		__assertfail,@function
